	.headerflags	@"EF_CUDA_TEXMODE_UNIFIED EF_CUDA_64BIT_ADDRESS EF_CUDA_ACCELERATORS EF_CUDA_SM90 EF_CUDA_VIRTUAL_SM(EF_CUDA_SM90)"
	.elftype	@"ET_EXEC"


//--------------------- .nv.info                  --------------------------
	.section	.nv.info,"",@"SHT_CUDA_INFO"
	.align	4


	//----- nvinfo : EIATTR_REGCOUNT
	.align		4
        /*0000*/ 	.byte	0x04, 0x2f
        /*0002*/ 	.short	(.L_1 - .L_0)
	.align		4
.L_0:
        /*0004*/ 	.word	index@(triton_mm)
        /*0008*/ 	.word	0x00000040


	//----- nvinfo : EIATTR_MIN_STACK_SIZE
	.align		4
.L_1:
        /*000c*/ 	.byte	0x04, 0x12
        /*000e*/ 	.short	(.L_3 - .L_2)
	.align		4
.L_2:
        /*0010*/ 	.word	index@(triton_mm)
        /*0014*/ 	.word	0x00000000


	//----- nvinfo : EIATTR_FRAME_SIZE
	.align		4
.L_3:
        /*0018*/ 	.byte	0x04, 0x11
        /*001a*/ 	.short	(.L_5 - .L_4)
	.align		4
.L_4:
        /*001c*/ 	.word	index@(triton_mm)
        /*0020*/ 	.word	0x00000000


	//----- nvinfo : EIATTR_MIN_STACK_SIZE
	.align		4
.L_5:
        /*0024*/ 	.byte	0x04, 0x12
        /*0026*/ 	.short	(.L_7 - .L_6)
	.align		4
.L_6:
        /*0028*/ 	.word	index@(triton_mm)
        /*002c*/ 	.word	0x00000000
.L_7:


//--------------------- .nv.info.triton_mm        --------------------------
	.section	.nv.info.triton_mm,"",@"SHT_CUDA_INFO"
	.sectionflags	@""
	.align	4


	//----- nvinfo : EIATTR_CUDA_API_VERSION
	.align		4
        /*0000*/ 	.byte	0x04, 0x37
        /*0002*/ 	.short	(.L_9 - .L_8)
.L_8:
        /*0004*/ 	.word	0x0000007c


	//----- nvinfo : EIATTR_KPARAM_INFO
	.align		4
.L_9:
        /*0008*/ 	.byte	0x04, 0x17
        /*000a*/ 	.short	(.L_11 - .L_10)
.L_10:
        /*000c*/ 	.word	0x00000000
        /*0010*/ 	.short	0x0003
        /*0012*/ 	.short	0x0018
        /*0014*/ 	.byte	0x00, 0xf0, 0x11, 0x00


	//----- nvinfo : EIATTR_KPARAM_INFO
	.align		4
.L_11:
        /*0018*/ 	.byte	0x04, 0x17
        /*001a*/ 	.short	(.L_13 - .L_12)
.L_12:
        /*001c*/ 	.word	0x00000000
        /*0020*/ 	.short	0x0002
        /*0022*/ 	.short	0x0010
        /*0024*/ 	.byte	0x00, 0xf0, 0x21, 0x00


	//----- nvinfo : EIATTR_KPARAM_INFO
	.align		4
.L_13:
        /*0028*/ 	.byte	0x04, 0x17
        /*002a*/ 	.short	(.L_15 - .L_14)
.L_14:
        /*002c*/ 	.word	0x00000000
        /*0030*/ 	.short	0x0001
        /*0032*/ 	.short	0x0008
        /*0034*/ 	.byte	0x00, 0xf0, 0x21, 0x00


	//----- nvinfo : EIATTR_KPARAM_INFO
	.align		4
.L_15:
        /*0038*/ 	.byte	0x04, 0x17
        /*003a*/ 	.short	(.L_17 - .L_16)
.L_16:
        /*003c*/ 	.word	0x00000000
        /*0040*/ 	.short	0x0000
        /*0042*/ 	.short	0x0000
        /*0044*/ 	.byte	0x00, 0xf0, 0x21, 0x00


	//----- nvinfo : EIATTR_SPARSE_MMA_MASK
	.align		4
.L_17:
        /*0048*/ 	.byte	0x03, 0x50
        /*004a*/ 	.short	0x0000


	//----- nvinfo : EIATTR_MAXREG_COUNT
	.align		4
        /*004c*/ 	.byte	0x03, 0x1b
        /*004e*/ 	.short	0x00ff


	//----- nvinfo : EIATTR_COOP_GROUP_MASK_REGIDS
	.align		4
        /*0050*/ 	.byte	0x04, 0x29
        /*0052*/ 	.short	(.L_19 - .L_18)


	//   ....[0]....
.L_18:
        /*0054*/ 	.word	0xffffffff


	//----- nvinfo : EIATTR_COOP_GROUP_INSTR_OFFSETS
	.align		4
.L_19:
        /*0058*/ 	.byte	0x04, 0x28
        /*005a*/ 	.short	(.L_21 - .L_20)


	//   ....[0]....
.L_20:
        /*005c*/ 	.word	0x00000b00


	//----- nvinfo : EIATTR_EXIT_INSTR_OFFSETS
	.align		4
.L_21:
        /*0060*/ 	.byte	0x04, 0x1c
        /*0062*/ 	.short	(.L_23 - .L_22)


	//   ....[0]....
.L_22:
        /*0064*/ 	.word	0x00000040


	//   ....[1]....
        /*0068*/ 	.word	0x00001d60


	//   ....[2]....
        /*006c*/ 	.word	0x00001db0


	//----- nvinfo : EIATTR_MAX_THREADS
	.align		4
.L_23:
        /*0070*/ 	.byte	0x04, 0x05
        /*0072*/ 	.short	(.L_25 - .L_24)
.L_24:
        /*0074*/ 	.word	0x00000100
        /*0078*/ 	.word	0x00000001
        /*007c*/ 	.word	0x00000001


	//----- nvinfo : EIATTR_CBANK_PARAM_SIZE
	.align		4
.L_25:
        /*0080*/ 	.byte	0x03, 0x19
        /*0082*/ 	.short	0x001c


	//----- nvinfo : EIATTR_PARAM_CBANK
	.align		4
        /*0084*/ 	.byte	0x04, 0x0a
        /*0086*/ 	.short	(.L_27 - .L_26)
	.align		4
.L_26:
        /*0088*/ 	.word	index@(.nv.constant0.triton_mm)
        /*008c*/ 	.short	0x0210
        /*008e*/ 	.short	0x001c


	//----- nvinfo : EIATTR_SW_WAR
	.align		4
.L_27:
        /*0090*/ 	.byte	0x04, 0x36
        /*0092*/ 	.short	(.L_29 - .L_28)
.L_28:
        /*0094*/ 	.word	0x00000008
.L_29:


//--------------------- .nv.callgraph             --------------------------
	.section	.nv.callgraph,"",@"SHT_CUDA_CALLGRAPH"
	.align	4
	.sectionentsize	8
	.align		4
        /*0000*/ 	.word	0x00000000
	.align		4
        /*0004*/ 	.word	0xffffffff
	.align		4
        /*0008*/ 	.word	0x00000000
	.align		4
        /*000c*/ 	.word	0xfffffffe
	.align		4
        /*0010*/ 	.word	0x00000000
	.align		4
        /*0014*/ 	.word	0xfffffffd
	.align		4
        /*0018*/ 	.word	0x00000000
	.align		4
        /*001c*/ 	.word	0xfffffffc


//--------------------- .text.triton_mm           --------------------------
	.section	.text.triton_mm,"ax",@progbits
	.sectionflags	@"SHF_BARRIERS=1"
	.align	128
        .global         triton_mm
        .type           triton_mm,@function
        .size           triton_mm,(.L_x_2 - triton_mm)
        .other          triton_mm,@"STO_CUDA_ENTRY STV_DEFAULT"
triton_mm:
.text.triton_mm:
[----:B------:R-:W1:Y:S02]  /*0000*/  LDC R1, c[0x0][0x28] ;  /* 0x00000a00ff017b82 */ /* 0x000e640000000800 */
[----:B------:R-:W2:Y:S02]  /*0010*/  LDC R0, c[0x0][0x228] ;  /* 0x00008a00ff007b82 */ /* 0x000ea40000000800 */
[----:B--2---:R-:W-:-:S05]  /*0020*/  IMAD R2, R0, 0xc00, RZ ;  /* 0x00000c0000027824 */ /* 0x004fca00078e02ff */
[----:B------:R-:W-:-:S13]  /*0030*/  ISETP.NE.AND P0, PT, R2, RZ, PT ;  /* 0x000000ff0200720c */ /* 0x000fda0003f05270 */
[----:B------:R-:W-:Y:S05]  /*0040*/  @!P0 EXIT ;  /* 0x000000000000894d */ /* 0x000fea0003800000 */
[----:B------:R-:W2:Y:S01]  /*0050*/  S2R R10, SR_CTAID.X ;  /* 0x00000000000a7919 */ /* 0x000ea20000002500 */
[----:B------:R-:W-:Y:S01]  /*0060*/  VIADD R2, R0, 0x3f ;  /* 0x0000003f00027836 */ /* 0x000fe20000000000 */
[----:B------:R-:W-:Y:S01]  /*0070*/  IABS R16, R0 ;  /* 0x0000000000107213 */ /* 0x000fe20000000000 */
[----:B------:R-:W3:Y:S01]  /*0080*/  S2UR UR4, SR_CgaCtaId ;  /* 0x00000000000479c3 */ /* 0x000ee20000008800 */
[----:B------:R-:W-:Y:S01]  /*0090*/  UMOV UR6, 0x400 ;  /* 0x0000040000067882 */ /* 0x000fe20000000000 */
[----:B------:R-:W-:Y:S01]  /*00a0*/  ULDC.64 UR20, c[0x0][0x208] ;  /* 0x0000820000147ab9 */ /* 0x000fe20000000a00 */
[----:B------:R-:W-:Y:S01]  /*00b0*/  SHF.R.S32.HI R3, RZ, 0x1f, R2 ;  /* 0x0000001fff037819 */ /* 0x000fe20000011402 */
[----:B------:R-:W-:Y:S01]  /*00c0*/  IMAD.MOV.U32 R59, RZ, RZ, 0x2 ;  /* 0x00000002ff3b7424 */ /* 0x000fe200078e00ff */
[----:B------:R-:W-:Y:S02]  /*00d0*/  CS2R R24, SRZ ;  /* 0x0000000000187805 */ /* 0x000fe4000001ff00 */
[----:B------:R-:W-:-:S02]  /*00e0*/  CS2R R26, SRZ ;  /* 0x00000000001a7805 */ /* 0x000fc4000001ff00 */
[----:B------:R-:W-:Y:S02]  /*00f0*/  LEA.HI R3, R3, R2, RZ, 0x6 ;  /* 0x0000000203037211 */ /* 0x000fe400078f30ff */
[----:B------:R-:W-:Y:S02]  /*0100*/  CS2R R28, SRZ ;  /* 0x00000000001c7805 */ /* 0x000fe4000001ff00 */
[----:B------:R-:W-:Y:S02]  /*0110*/  CS2R R30, SRZ ;  /* 0x00000000001e7805 */ /* 0x000fe4000001ff00 */
[----:B------:R-:W-:Y:S02]  /*0120*/  CS2R R32, SRZ ;  /* 0x0000000000207805 */ /* 0x000fe4000001ff00 */
[----:B------:R-:W-:Y:S02]  /*0130*/  CS2R R34, SRZ ;  /* 0x0000000000227805 */ /* 0x000fe4000001ff00 */
[----:B------:R-:W-:-:S02]  /*0140*/  CS2R R36, SRZ ;  /* 0x0000000000247805 */ /* 0x000fc4000001ff00 */
[----:B------:R-:W-:Y:S02]  /*0150*/  CS2R R38, SRZ ;  /* 0x0000000000267805 */ /* 0x000fe4000001ff00 */
[----:B------:R-:W-:Y:S02]  /*0160*/  CS2R R40, SRZ ;  /* 0x0000000000287805 */ /* 0x000fe4000001ff00 */
[----:B------:R-:W-:Y:S02]  /*0170*/  CS2R R42, SRZ ;  /* 0x00000000002a7805 */ /* 0x000fe4000001ff00 */
[----:B------:R-:W-:Y:S02]  /*0180*/  CS2R R44, SRZ ;  /* 0x00000000002c7805 */ /* 0x000fe4000001ff00 */
[----:B------:R-:W-:Y:S02]  /*0190*/  CS2R R46, SRZ ;  /* 0x00000000002e7805 */ /* 0x000fe4000001ff00 */
[----:B------:R-:W-:-:S02]  /*01a0*/  CS2R R48, SRZ ;  /* 0x0000000000307805 */ /* 0x000fc4000001ff00 */
[----:B------:R-:W-:Y:S02]  /*01b0*/  CS2R R50, SRZ ;  /* 0x0000000000327805 */ /* 0x000fe4000001ff00 */
[----:B------:R-:W-:Y:S02]  /*01c0*/  CS2R R52, SRZ ;  /* 0x0000000000347805 */ /* 0x000fe4000001ff00 */
[----:B------:R-:W-:Y:S01]  /*01d0*/  CS2R R54, SRZ ;  /* 0x0000000000367805 */ /* 0x000fe2000001ff00 */
[----:B---3--:R-:W-:-:S03]  /*01e0*/  UPRMT UR6, UR4, 0x654, UR6 ;  /* 0x0000065404067896 */ /* 0x008fc60008000006 */
[----:B------:R-:W-:Y:S01]  /*01f0*/  UMOV UR4, 0xffffffff ;  /* 0xffffffff00047882 */ /* 0x000fe20000000000 */
[----:B------:R-:W-:Y:S01]  /*0200*/  UIADD3 UR22, UR6, 0x4000, URZ ;  /* 0x0000400006167890 */ /* 0x000fe2000fffe03f */
[C---:B--2---:R-:W-:Y:S01]  /*0210*/  IMAD.HI R4, R10.reuse, 0x2aaaaaab, RZ ;  /* 0x2aaaaaab0a047827 */ /* 0x044fe200078e02ff */
[----:B------:R-:W-:Y:S02]  /*0220*/  IABS R8, R10 ;  /* 0x0000000a00087213 */ /* 0x000fe40000000000 */
[----:B------:R-:W-:Y:S02]  /*0230*/  ISETP.GE.AND P1, PT, R10, RZ, PT ;  /* 0x000000ff0a00720c */ /* 0x000fe40003f26270 */
[----:B------:R-:W-:-:S04]  /*0240*/  SHF.R.U32.HI R5, RZ, 0x1f, R4 ;  /* 0x0000001fff057819 */ /* 0x000fc80000011604 */
[----:B------:R-:W-:-:S05]  /*0250*/  LEA.HI.SX32 R5, R4, R5, 0x1b ;  /* 0x0000000504057211 */ /* 0x000fca00078fdaff */
[----:B------:R-:W-:-:S05]  /*0260*/  IMAD.SHL.U32 R4, R5, 0x8, RZ ;  /* 0x0000000805047824 */ /* 0x000fca00078e00ff */
[----:B------:R-:W-:-:S04]  /*0270*/  LEA.HI.SX32 R3, R3, -R4, 0x1a ;  /* 0x8000000403037211 */ /* 0x000fc800078fd2ff */
[----:B------:R-:W-:-:S04]  /*0280*/  VIMNMX R6, R3, 0x8, PT ;  /* 0x0000000803067848 */ /* 0x000fc80003fe0100 */
[-C--:B------:R-:W-:Y:S02]  /*0290*/  IABS R14, R6.reuse ;  /* 0x00000006000e7213 */ /* 0x080fe40000000000 */
[----:B------:R-:W-:Y:S02]  /*02a0*/  IABS R11, R6 ;  /* 0x00000006000b7213 */ /* 0x000fe40000000000 */
[----:B------:R-:W2:Y:S03]  /*02b0*/  I2F.RP R7, R14 ;  /* 0x0000000e00077306 */ /* 0x000ea60000209400 */
[----:B------:R-:W-:-:S05]  /*02c0*/  IMAD.MOV R11, RZ, RZ, -R11 ;  /* 0x000000ffff0b7224 */ /* 0x000fca00078e0a0b */
[----:B--2---:R-:W2:Y:S02]  /*02d0*/  MUFU.RCP R7, R7 ;  /* 0x0000000700077308 */ /* 0x004ea40000001000 */
[----:B--2---:R-:W-:-:S06]  /*02e0*/  VIADD R2, R7, 0xffffffe ;  /* 0x0ffffffe07027836 */ /* 0x004fcc0000000000 */
[----:B------:R2:W3:Y:S02]  /*02f0*/  F2I.FTZ.U32.TRUNC.NTZ R3, R2 ;  /* 0x0000000200037305 */ /* 0x0004e4000021f000 */
[----:B--2---:R-:W-:Y:S02]  /*0300*/  IMAD.MOV.U32 R2, RZ, RZ, RZ ;  /* 0x000000ffff027224 */ /* 0x004fe400078e00ff */
[----:B---3--:R-:W-:-:S04]  /*0310*/  IMAD.MOV R9, RZ, RZ, -R3 ;  /* 0x000000ffff097224 */ /* 0x008fc800078e0a03 */
[----:B------:R-:W-:-:S04]  /*0320*/  IMAD R9, R9, R14, RZ ;  /* 0x0000000e09097224 */ /* 0x000fc800078e02ff */
[----:B------:R-:W-:-:S04]  /*0330*/  IMAD.HI.U32 R3, R3, R9, R2 ;  /* 0x0000000903037227 */ /* 0x000fc800078e0002 */
[----:B------:R-:W-:Y:S02]  /*0340*/  IMAD R9, R5, -0xc0, R10 ;  /* 0xffffff4005097824 */ /* 0x000fe400078e020a */
[----:B------:R-:W-:-:S03]  /*0350*/  IMAD.HI.U32 R2, R3, R8, RZ ;  /* 0x0000000803027227 */ /* 0x000fc600078e00ff */
[----:B------:R-:W-:Y:S01]  /*0360*/  IABS R5, R9 ;  /* 0x0000000900057213 */ /* 0x000fe20000000000 */
[----:B------:R-:W-:Y:S02]  /*0370*/  IMAD R7, R2, R11, R8 ;  /* 0x0000000b02077224 */ /* 0x000fe400078e0208 */
[----:B------:R-:W2:Y:S01]  /*0380*/  I2F.RP R8, R16 ;  /* 0x0000001000087306 */ /* 0x000ea20000209400 */
[----:B------:R-:W3:Y:S01]  /*0390*/  S2R R2, SR_TID.X ;  /* 0x0000000000027919 */ /* 0x000ee20000002100 */
[----:B------:R-:W-:Y:S01]  /*03a0*/  IMAD.MOV.U32 R10, RZ, RZ, R5 ;  /* 0x000000ffff0a7224 */ /* 0x000fe200078e0005 */
[----:B------:R-:W-:-:S03]  /*03b0*/  ISETP.GT.U32.AND P0, PT, R14, R7, PT ;  /* 0x000000070e00720c */ /* 0x000fc60003f04070 */
[----:B------:R-:W-:-:S04]  /*03c0*/  IMAD.HI.U32 R3, R3, R10, RZ ;  /* 0x0000000a03037227 */ /* 0x000fc800078e00ff */
[----:B------:R-:W-:Y:S01]  /*03d0*/  IMAD R10, R3, R11, R10 ;  /* 0x0000000b030a7224 */ /* 0x000fe200078e020a */
[----:B--2---:R-:W2:Y:S05]  /*03e0*/  MUFU.RCP R8, R8 ;  /* 0x0000000800087308 */ /* 0x004eaa0000001000 */
[----:B------:R-:W-:Y:S01]  /*03f0*/  @!P0 IMAD.IADD R7, R7, 0x1, -R14 ;  /* 0x0000000107078824 */ /* 0x000fe200078e0a0e */
[----:B------:R-:W-:-:S04]  /*0400*/  ISETP.GT.U32.AND P2, PT, R14, R10, PT ;  /* 0x0000000a0e00720c */ /* 0x000fc80003f44070 */
[----:B------:R-:W-:Y:S01]  /*0410*/  ISETP.GT.U32.AND P0, PT, R14, R7, PT ;  /* 0x000000070e00720c */ /* 0x000fe20003f04070 */
[----:B--2---:R-:W-:Y:S01]  /*0420*/  VIADD R5, R8, 0xffffffe ;  /* 0x0ffffffe08057836 */ /* 0x004fe20000000000 */
[----:B------:R-:W-:-:S07]  /*0430*/  LOP3.LUT R8, RZ, R6, RZ, 0x33, !PT ;  /* 0x00000006ff087212 */ /* 0x000fce00078e33ff */
[----:B------:R-:W-:Y:S01]  /*0440*/  @!P2 IMAD.IADD R10, R10, 0x1, -R14 ;  /* 0x000000010a0aa824 */ /* 0x000fe200078e0a0e */
[----:B---3--:R-:W-:-:S03]  /*0450*/  SHF.R.U32.HI R12, RZ, 0x2, R2 ;  /* 0x00000002ff0c7819 */ /* 0x008fc60000011602 */
[----:B------:R-:W-:Y:S01]  /*0460*/  @!P0 IMAD.IADD R7, R7, 0x1, -R14 ;  /* 0x0000000107078824 */ /* 0x000fe200078e0a0e */
[----:B------:R-:W-:Y:S01]  /*0470*/  ISETP.NE.AND P0, PT, R6, RZ, PT ;  /* 0x000000ff0600720c */ /* 0x000fe20003f05270 */
[----:B------:R-:W2:Y:S01]  /*0480*/  F2I.FTZ.U32.TRUNC.NTZ R5, R5 ;  /* 0x0000000500057305 */ /* 0x000ea2000021f000 */
[----:B------:R-:W-:Y:S01]  /*0490*/  SGXT.U32 R12, R12, 0x6 ;  /* 0x000000060c0c781a */ /* 0x000fe20000000000 */
[----:B------:R-:W-:Y:S01]  /*04a0*/  @!P1 IMAD.MOV R7, RZ, RZ, -R7 ;  /* 0x000000ffff079224 */ /* 0x000fe200078e0a07 */
[----:B------:R-:W-:Y:S01]  /*04b0*/  ISETP.GE.U32.AND P1, PT, R10, R14, PT ;  /* 0x0000000e0a00720c */ /* 0x000fe20003f26070 */
[----:B------:R-:W-:Y:S01]  /*04c0*/  @!P2 VIADD R3, R3, 0x1 ;  /* 0x000000010303a836 */ /* 0x000fe20000000000 */
[----:B------:R-:W-:Y:S02]  /*04d0*/  LOP3.LUT R6, R9, R6, RZ, 0x3c, !PT ;  /* 0x0000000609067212 */ /* 0x000fe400078e3cff */
[----:B------:R-:W-:Y:S02]  /*04e0*/  SEL R7, R8, R7, !P0 ;  /* 0x0000000708077207 */ /* 0x000fe40004000000 */
[----:B------:R-:W-:-:S02]  /*04f0*/  ISETP.GE.AND P3, PT, R6, RZ, PT ;  /* 0x000000ff0600720c */ /* 0x000fc40003f66270 */
[----:B------:R-:W-:Y:S01]  /*0500*/  LOP3.LUT R6, R12, 0x40, RZ, 0xfc, !PT ;  /* 0x000000400c067812 */ /* 0x000fe200078efcff */
[----:B------:R-:W-:Y:S01]  /*0510*/  IMAD.IADD R7, R4, 0x1, R7 ;  /* 0x0000000104077824 */ /* 0x000fe200078e0207 */
[--C-:B------:R-:W-:Y:S01]  /*0520*/  SHF.R.U32.HI R21, RZ, 0x4, R2.reuse ;  /* 0x00000004ff157819 */ /* 0x100fe20000011602 */
[----:B------:R-:W-:Y:S01]  /*0530*/  IMAD.MOV.U32 R4, RZ, RZ, RZ ;  /* 0x000000ffff047224 */ /* 0x000fe200078e00ff */
[----:B------:R-:W-:Y:S01]  /*0540*/  SHF.R.U32.HI R22, RZ, 0x5, R2 ;  /* 0x00000005ff167819 */ /* 0x000fe20000011602 */
[----:B------:R-:W-:Y:S01]  /*0550*/  IMAD.SHL.U32 R7, R7, 0x40, RZ ;  /* 0x0000004007077824 */ /* 0x000fe200078e00ff */
[----:B------:R-:W-:Y:S01]  /*0560*/  SGXT.U32 R21, R21, 0x1 ;  /* 0x000000011515781a */ /* 0x000fe20000000000 */
[----:B--2---:R-:W-:Y:S02]  /*0570*/  IMAD.MOV R11, RZ, RZ, -R5 ;  /* 0x000000ffff0b7224 */ /* 0x004fe400078e0a05 */
[----:B------:R-:W-:Y:S01]  /*0580*/  @P1 VIADD R3, R3, 0x1 ;  /* 0x0000000103031836 */ /* 0x000fe20000000000 */
[----:B------:R-:W-:Y:S01]  /*0590*/  LOP3.LUT R13, R7, R12, RZ, 0xfc, !PT ;  /* 0x0000000c070d7212 */ /* 0x000fe200078efcff */
[----:B------:R-:W-:-:S02]  /*05a0*/  IMAD R11, R11, R16, RZ ;  /* 0x000000100b0b7224 */ /* 0x000fc400078e02ff */
[----:B------:R-:W-:Y:S01]  /*05b0*/  @!P3 IMAD.MOV R3, RZ, RZ, -R3 ;  /* 0x000000ffff03b224 */ /* 0x000fe200078e0a03 */
[----:B------:R-:W-:Y:S01]  /*05c0*/  IABS R10, R13 ;  /* 0x0000000d000a7213 */ /* 0x000fe20000000000 */
[----:B------:R-:W-:Y:S01]  /*05d0*/  IMAD.HI.U32 R4, R5, R11, R4 ;  /* 0x0000000b05047227 */ /* 0x000fe200078e0004 */
[----:B------:R-:W-:Y:S02]  /*05e0*/  ISETP.GE.AND P2, PT, R13, RZ, PT ;  /* 0x000000ff0d00720c */ /* 0x000fe40003f46270 */
[----:B------:R-:W-:Y:S01]  /*05f0*/  SEL R3, R8, R3, !P0 ;  /* 0x0000000308037207 */ /* 0x000fe20004000000 */
[----:B------:R-:W-:Y:S01]  /*0600*/  IMAD.MOV.U32 R5, RZ, RZ, R10 ;  /* 0x000000ffff057224 */ /* 0x000fe200078e000a */
[----:B------:R-:W-:Y:S01]  /*0610*/  ISETP.NE.AND P0, PT, R0, RZ, PT ;  /* 0x000000ff0000720c */ /* 0x000fe20003f05270 */
[----:B------:R-:W2:Y:S02]  /*0620*/  LDC.64 R10, c[0x0][0x210] ;  /* 0x00008400ff0a7b82 */ /* 0x000ea40000000a00 */
[----:B------:R-:W-:-:S04]  /*0630*/  IMAD.HI.U32 R4, R4, R5, RZ ;  /* 0x0000000504047227 */ /* 0x000fc800078e00ff */
[----:B------:R-:W-:Y:S02]  /*0640*/  IMAD.MOV R4, RZ, RZ, -R4 ;  /* 0x000000ffff047224 */ /* 0x000fe400078e0a04 */
[----:B------:R-:W-:Y:S02]  /*0650*/  IMAD.SHL.U32 R3, R3, 0x80, RZ ;  /* 0x0000008003037824 */ /* 0x000fe400078e00ff */
[----:B------:R-:W-:-:S03]  /*0660*/  IMAD R5, R16, R4, R5 ;  /* 0x0000000410057224 */ /* 0x000fc600078e0205 */
[----:B------:R-:W-:Y:S02]  /*0670*/  LOP3.LUT R18, R3, R12, RZ, 0xfc, !PT ;  /* 0x0000000c03127212 */ /* 0x000fe400078efcff */
[----:B------:R-:W-:Y:S02]  /*0680*/  ISETP.GT.U32.AND P1, PT, R16, R5, PT ;  /* 0x000000051000720c */ /* 0x000fe40003f24070 */
[----:B------:R-:W-:Y:S01]  /*0690*/  LOP3.LUT R20, R3, 0x40, R12, 0xfe, !PT ;  /* 0x0000004003147812 */ /* 0x000fe200078efe0c */
[----:B------:R-:W-:-:S04]  /*06a0*/  IMAD.HI R4, R18, 0x2aaaaaab, RZ ;  /* 0x2aaaaaab12047827 */ /* 0x000fc800078e02ff */
[----:B------:R-:W-:Y:S01]  /*06b0*/  IMAD.HI R15, R20, 0x2aaaaaab, RZ ;  /* 0x2aaaaaab140f7827 */ /* 0x000fe200078e02ff */
[----:B------:R-:W-:-:S04]  /*06c0*/  SHF.R.U32.HI R9, RZ, 0x1f, R4 ;  /* 0x0000001fff097819 */ /* 0x000fc80000011604 */
[----:B------:R-:W-:Y:S01]  /*06d0*/  LEA.HI R13, R4, R9, RZ, 0x17 ;  /* 0x00000009040d7211 */ /* 0x000fe200078fb8ff */
[----:B------:R-:W-:Y:S01]  /*06e0*/  @!P1 IMAD.IADD R5, R5, 0x1, -R16 ;  /* 0x0000000105059824 */ /* 0x000fe200078e0a10 */
[----:B------:R-:W3:Y:S01]  /*06f0*/  LDC.64 R8, c[0x0][0x218] ;  /* 0x00008600ff087b82 */ /* 0x000ee20000000a00 */
[----:B------:R-:W-:-:S03]  /*0700*/  IMAD.SHL.U32 R4, R2, 0x8, RZ ;  /* 0x0000000802047824 */ /* 0x000fc600078e00ff */
[----:B------:R-:W-:Y:S02]  /*0710*/  ISETP.GT.U32.AND P1, PT, R16, R5, PT ;  /* 0x000000051000720c */ /* 0x000fe40003f24070 */
[----:B------:R-:W-:-:S05]  /*0720*/  LOP3.LUT R17, R4, 0x18, R2, 0x48, !PT ;  /* 0x0000001804117812 */ /* 0x000fca00078e4802 */
[----:B------:R-:W-:-:S06]  /*0730*/  IMAD R6, R6, 0x20, R17 ;  /* 0x0000002006067824 */ /* 0x000fcc00078e0211 */
[----:B------:R-:W-:Y:S01]  /*0740*/  @!P1 IMAD.IADD R5, R5, 0x1, -R16 ;  /* 0x0000000105059824 */ /* 0x000fe200078e0a10 */
[----:B------:R-:W-:-:S03]  /*0750*/  SHF.R.U32.HI R16, RZ, 0x1f, R15 ;  /* 0x0000001fff107819 */ /* 0x000fc6000001160f */
[----:B------:R-:W-:Y:S01]  /*0760*/  IMAD.MOV.U32 R14, RZ, RZ, R5 ;  /* 0x000000ffff0e7224 */ /* 0x000fe200078e0005 */
[----:B------:R-:W-:Y:S01]  /*0770*/  LEA.HI R15, R15, R16, RZ, 0x17 ;  /* 0x000000100f0f7211 */ /* 0x000fe200078fb8ff */
[----:B------:R-:W-:Y:S01]  /*0780*/  IMAD R16, R13, -0xc00, R18 ;  /* 0xfffff4000d107824 */ /* 0x000fe200078e0212 */
[----:B------:R-:W-:Y:S01]  /*0790*/  LOP3.LUT R13, R4, 0x18, RZ, 0xc0, !PT ;  /* 0x00000018040d7812 */ /* 0x000fe200078ec0ff */
[----:B------:R-:W-:Y:S01]  /*07a0*/  @!P2 IMAD.MOV R14, RZ, RZ, -R14 ;  /* 0x000000ffff0ea224 */ /* 0x000fe200078e0a0e */
[----:B------:R-:W-:Y:S01]  /*07b0*/  @!P0 LOP3.LUT R14, RZ, R0, RZ, 0x33, !PT ;  /* 0x00000000ff0e8212 */ /* 0x000fe200078e33ff */
[----:B------:R-:W-:Y:S01]  /*07c0*/  IMAD R5, R12, 0x20, R17 ;  /* 0x000000200c057824 */ /* 0x000fe200078e0211 */
[----:B------:R-:W-:Y:S01]  /*07d0*/  SHF.R.U32.HI R12, RZ, 0x4, R2 ;  /* 0x00000004ff0c7819 */ /* 0x000fe20000011602 */
[----:B------:R-:W-:Y:S01]  /*07e0*/  IMAD R18, R15, -0xc00, R20 ;  /* 0xfffff4000f127824 */ /* 0x000fe200078e0214 */
[----:B------:R-:W-:Y:S01]  /*07f0*/  LOP3.LUT R20, R22, 0x7fffffc, RZ, 0xc0, !PT ;  /* 0x07fffffc16147812 */ /* 0x000fe200078ec0ff */
[--C-:B------:R-:W-:Y:S01]  /*0800*/  IMAD R15, R14, 0x3000, R13.reuse ;  /* 0x000030000e0f7824 */ /* 0x100fe200078e020d */
[----:B------:R-:W-:Y:S01]  /*0810*/  SGXT.U32 R12, R12, 0x4 ;  /* 0x000000040c0c781a */ /* 0x000fe20000000000 */
[----:B------:R-:W-:-:S02]  /*0820*/  IMAD R17, R16, 0x3000, R13 ;  /* 0x0000300010117824 */ /* 0x000fc400078e020d */
[----:B------:R-:W-:Y:S01]  /*0830*/  IMAD R19, R18, 0x3000, R13 ;  /* 0x0000300012137824 */ /* 0x000fe200078e020d */
[----:B------:R-:W-:Y:S01]  /*0840*/  LOP3.LUT R7, R7, R12, RZ, 0xfc, !PT ;  /* 0x0000000c07077212 */ /* 0x000fe200078efcff */
[----:B--2---:R-:W-:-:S04]  /*0850*/  IMAD.WIDE R10, R15, 0x2, R10 ;  /* 0x000000020f0a7825 */ /* 0x004fc800078e020a */
[--C-:B---3--:R-:W-:Y:S01]  /*0860*/  IMAD.WIDE R12, R17, 0x2, R8.reuse ;  /* 0x00000002110c7825 */ /* 0x108fe200078e0208 */
[----:B------:R-:W-:Y:S02]  /*0870*/  LEA R17, R6, UR6, 0x1 ;  /* 0x0000000606117c11 */ /* 0x000fe4000f8e08ff */
[----:B------:R-:W-:Y:S01]  /*0880*/  IADD3 R57, P0, R10, 0xc0, RZ ;  /* 0x000000c00a397810 */ /* 0x000fe20007f1e0ff */
[----:B------:R-:W-:Y:S01]  /*0890*/  IMAD.WIDE R14, R19, 0x2, R8 ;  /* 0x00000002130e7825 */ /* 0x000fe200078e0208 */
[----:B------:R-:W-:Y:S02]  /*08a0*/  LEA R8, R5, UR6, 0x1 ;  /* 0x0000000605087c11 */ /* 0x000fe4000f8e08ff */
[----:B------:R-:W-:Y:S01]  /*08b0*/  IADD3 R23, P1, R12, 0xc0, RZ ;  /* 0x000000c00c177810 */ /* 0x000fe20007f3e0ff */
[----:B------:R-:W-:Y:S01]  /*08c0*/  IMAD.X R60, RZ, RZ, R11, P0 ;  /* 0x000000ffff3c7224 */ /* 0x000fe200000e060b */
[----:B------:R-:W-:Y:S01]  /*08d0*/  IADD3 R56, P0, R14, 0xc0, RZ ;  /* 0x000000c00e387810 */ /* 0x000fe20007f1e0ff */
[----:B------:R-:W-:Y:S01]  /*08e0*/  @!PT LDS RZ, [RZ] ;  /* 0x00000000fffff984 */ /* 0x000fe20000000800 */
[----:B------:R-:W-:Y:S01]  /*08f0*/  @!PT LDS RZ, [RZ] ;  /* 0x00000000fffff984 */ /* 0x000fe20000000800 */
[----:B------:R-:W-:Y:S01]  /*0900*/  @!PT LDS RZ, [RZ] ;  /* 0x00000000fffff984 */ /* 0x000fe20000000800 */
[----:B------:R-:W-:Y:S01]  /*0910*/  LDGSTS.E.BYPASS.128 [R8], desc[UR20][R10.64] ;  /* 0x000000000a087fae */ /* 0x000fe2000b901c54 */
[----:B------:R-:W-:-:S02]  /*0920*/  IMAD.MOV.U32 R9, RZ, RZ, -0x20 ;  /* 0xffffffe0ff097424 */ /* 0x000fc400078e00ff */
[----:B------:R-:W-:Y:S01]  /*0930*/  IMAD.X R58, RZ, RZ, R13, P1 ;  /* 0x000000ffff3a7224 */ /* 0x000fe200008e060d */
[----:B------:R-:W0:Y:S01]  /*0940*/  LDGDEPBAR ;  /* 0x00000000000079af */ /* 0x000e220000000000 */
[----:B------:R-:W-:-:S03]  /*0950*/  IMAD.X R61, RZ, RZ, R15, P0 ;  /* 0x000000ffff3d7224 */ /* 0x000fc600000e060f */
[----:B------:R-:W-:Y:S04]  /*0960*/  LDGSTS.E.BYPASS.128 [R8+0x4000], desc[UR20][R12.64] ;  /* 0x040000000c087fae */ /* 0x000fe8000b901c54 */
[----:B------:R-:W-:Y:S04]  /*0970*/  LDGSTS.E.BYPASS.128 [R17+0x4000], desc[UR20][R14.64] ;  /* 0x040000000e117fae */ /* 0x000fe8000b901c54 */
[----:B------:R-:W0:Y:S01]  /*0980*/  LDGDEPBAR ;  /* 0x00000000000079af */ /* 0x000e220000000000 */
[----:B------:R-:W-:Y:S06]  /*0990*/  BAR.SYNC.DEFER_BLOCKING 0x0 ;  /* 0x0000000000007b1d */ /* 0x000fec0000010000 */
[----:B------:R-:W-:Y:S01]  /*09a0*/  @!PT LDS RZ, [RZ] ;  /* 0x00000000fffff984 */ /* 0x000fe20000000800 */
[----:B------:R-:W-:Y:S01]  /*09b0*/  @!PT LDS RZ, [RZ] ;  /* 0x00000000fffff984 */ /* 0x000fe20000000800 */
[----:B------:R-:W-:Y:S01]  /*09c0*/  @!PT LDS RZ, [RZ] ;  /* 0x00000000fffff984 */ /* 0x000fe20000000800 */
[----:B------:R-:W-:Y:S04]  /*09d0*/  LDGSTS.E.BYPASS.128 [R8+0x1000], desc[UR20][R10.64+0x40] ;  /* 0x010000400a087fae */ /* 0x000fe8000b901c54 */
[----:B------:R-:W0:Y:S04]  /*09e0*/  LDGDEPBAR ;  /* 0x00000000000079af */ /* 0x000e280000000000 */
[----:B------:R-:W-:Y:S04]  /*09f0*/  LDGSTS.E.BYPASS.128 [R8+0x6000], desc[UR20][R12.64+0x40] ;  /* 0x060000400c087fae */ /* 0x000fe8000b901c54 */
[----:B------:R-:W-:Y:S04]  /*0a00*/  LDGSTS.E.BYPASS.128 [R17+0x6000], desc[UR20][R14.64+0x40] ;  /* 0x060000400e117fae */ /* 0x000fe8000b901c54 */
[----:B------:R-:W0:Y:S01]  /*0a10*/  LDGDEPBAR ;  /* 0x00000000000079af */ /* 0x000e220000000000 */
[----:B------:R-:W-:Y:S06]  /*0a20*/  BAR.SYNC.DEFER_BLOCKING 0x0 ;  /* 0x0000000000007b1d */ /* 0x000fec0000010000 */
[----:B------:R-:W-:Y:S01]  /*0a30*/  @!PT LDS RZ, [RZ] ;  /* 0x00000000fffff984 */ /* 0x000fe20000000800 */
[----:B------:R-:W-:Y:S01]  /*0a40*/  @!PT LDS RZ, [RZ] ;  /* 0x00000000fffff984 */ /* 0x000fe20000000800 */
[----:B------:R-:W-:Y:S01]  /*0a50*/  @!PT LDS RZ, [RZ] ;  /* 0x00000000fffff984 */ /* 0x000fe20000000800 */
[----:B------:R2:W-:Y:S04]  /*0a60*/  LDGSTS.E.BYPASS.128 [R8+0x2000], desc[UR20][R10.64+0x80] ;  /* 0x020000800a087fae */ /* 0x0005e8000b901c54 */
[----:B------:R-:W0:Y:S04]  /*0a70*/  LDGDEPBAR ;  /* 0x00000000000079af */ /* 0x000e280000000000 */
[----:B------:R3:W-:Y:S04]  /*0a80*/  LDGSTS.E.BYPASS.128 [R8+0x8000], desc[UR20][R12.64+0x80] ;  /* 0x080000800c087fae */ /* 0x0007e8000b901c54 */
[----:B------:R4:W-:Y:S01]  /*0a90*/  LDGSTS.E.BYPASS.128 [R17+0x8000], desc[UR20][R14.64+0x80] ;  /* 0x080000800e117fae */ /* 0x0009e2000b901c54 */
[----:B--2---:R-:W-:-:S03]  /*0aa0*/  IMAD.SHL.U32 R10, R2, 0x2, RZ ;  /* 0x00000002020a7824 */ /* 0x004fc600078e00ff */
[----:B------:R-:W0:Y:S02]  /*0ab0*/  LDGDEPBAR ;  /* 0x00000000000079af */ /* 0x000e240000000000 */
[----:B---3--:R-:W-:-:S04]  /*0ac0*/  LOP3.LUT R12, R10, 0x100, RZ, 0xc0, !PT ;  /* 0x000001000a0c7812 */ /* 0x008fc800078ec0ff */
[C---:B------:R-:W-:Y:S02]  /*0ad0*/  LOP3.LUT R10, R12.reuse, 0x2000000, RZ, 0xfc, !PT ;  /* 0x020000000c0a7812 */ /* 0x040fe400078efcff */
[----:B----4-:R-:W-:-:S07]  /*0ae0*/  LOP3.LUT R12, R12, 0x2000002, RZ, 0xfc, !PT ;  /* 0x020000020c0c7812 */ /* 0x010fce00078efcff */
.L_x_0:
[----:B------:R-:W-:Y:S01]  /*0af0*/  UIADD3 UR4, UR4, 0x1, URZ ;  /* 0x0000000104047890 */ /* 0x000fe2000fffe03f */
[----:B------:R-:W2:Y:S01]  /*0b00*/  SHFL.IDX PT, R11, R20, RZ, 0x1f ;  /* 0x00001fff140b7589 */ /* 0x000ea200000e0000 */
[----:B------:R-:W-:Y:S01]  /*0b10*/  IMAD.MOV.U32 R13, RZ, RZ, R10 ;  /* 0x000000ffff0d7224 */ /* 0x000fe200078e000a */
[----:B------:R-:W-:Y:S01]  /*0b20*/  UMOV UR5, URZ ;  /* 0x0000003f00057c82 */ /* 0x000fe20008000000 */
[----:B------:R-:W-:Y:S01]  /*0b30*/  UISETP.GE.AND UP0, UPT, UR4, 0x4, UPT ;  /* 0x000000040400788c */ /* 0x000fe2000bf06270 */
[----:B------:R-:W-:-:S04]  /*0b40*/  DEPBAR.LE SB0, 0x4 ;  /* 0x000081000000791a */ /* 0x000fc80000000000 */
[----:B------:R-:W-:Y:S01]  /*0b50*/  USEL UR16, UR4, URZ, !UP0 ;  /* 0x0000003f04107287 */ /* 0x000fe2000c000000 */
[----:B------:R-:W-:Y:S01]  /*0b60*/  BAR.SYNC.DEFER_BLOCKING 0x0 ;  /* 0x0000000000007b1d */ /* 0x000fe20000010000 */
[----:B------:R-:W-:Y:S02]  /*0b70*/  VIADD R59, R59, 0x1 ;  /* 0x000000013b3b7836 */ /* 0x000fe40000000000 */
[----:B------:R-:W-:Y:S01]  /*0b80*/  ULEA UR4, UR16, UR22, 0xd ;  /* 0x0000001610047291 */ /* 0x000fe2000f8e683f */
[----:B------:R-:W-:Y:S02]  /*0b90*/  IMAD.MOV.U32 R16, RZ, RZ, R23 ;  /* 0x000000ffff107224 */ /* 0x000fe400078e0017 */
[----:B------:R-:W-:Y:S01]  /*0ba0*/  ISETP.GE.AND P1, PT, R59, 0x4, PT ;  /* 0x000000043b00780c */ /* 0x000fe20003f26270 */
[----:B------:R-:W-:-:S03]  /*0bb0*/  USHF.R.U32.HI UR4, URZ, 0x4, UR4 ;  /* 0x000000043f047899 */ /* 0x000fc60008011604 */
[----:B------:R-:W-:Y:S01]  /*0bc0*/  SEL R59, R59, RZ, !P1 ;  /* 0x000000ff3b3b7207 */ /* 0x000fe20004800000 */
[----:B------:R-:W-:-:S03]  /*0bd0*/  ULOP3.LUT UR4, UR4, 0x3fff, URZ, 0xc0, !UPT ;  /* 0x00003fff04047892 */ /* 0x000fc6000f8ec03f */
[C---:B------:R-:W-:Y:S01]  /*0be0*/  LEA R18, R59.reuse, UR22, 0xd ;  /* 0x000000163b127c11 */ /* 0x040fe2000f8e68ff */
[----:B------:R-:W-:Y:S01]  /*0bf0*/  IMAD R17, R59, 0x1000, R8 ;  /* 0x000010003b117824 */ /* 0x000fe200078e0208 */
[----:B--2---:R-:W-:Y:S01]  /*0c00*/  R2UR UR8, R11 ;  /* 0x000000000b0872ca */ /* 0x004fe200000e0000 */
[----:B------:R-:W-:Y:S01]  /*0c10*/  IMAD.MOV.U32 R11, RZ, RZ, -0x7fffffe0 ;  /* 0x80000020ff0b7424 */ /* 0x000fe200078e00ff */
[----:B------:R-:W-:Y:S01]  /*0c20*/  UMOV UR7, UR4 ;  /* 0x0000000400077c82 */ /* 0x000fe20008000000 */
[--C-:B------:R-:W-:Y:S01]  /*0c30*/  IMAD R19, R5, 0x2, R18.reuse ;  /* 0x0000000205137824 */ /* 0x100fe200078e0212 */
[----:B------:R-:W-:Y:S01]  /*0c40*/  IADD3 R14, P0, R13, UR7, RZ ;  /* 0x000000070d0e7c10 */ /* 0x000fe2000ff1e0ff */
[----:B------:R-:W-:Y:S01]  /*0c50*/  IMAD.MOV.U32 R13, RZ, RZ, R11 ;  /* 0x000000ffff0d7224 */ /* 0x000fe200078e000b */
[----:B------:R-:W-:Y:S01]  /*0c60*/  UMOV UR7, UR5 ;  /* 0x0000000500077c82 */ /* 0x000fe20008000000 */
[----:B------:R-:W-:Y:S01]  /*0c70*/  IMAD R23, R6, 0x2, R18 ;  /* 0x0000000206177824 */ /* 0x000fe200078e0212 */
[----:B------:R-:W-:Y:S01]  /*0c80*/  R2UR UR10, R14 ;  /* 0x000000000e0a72ca */ /* 0x000fe200000e0000 */
[----:B------:R-:W-:Y:S01]  /*0c90*/  WARPGROUP.ARRIVE ;  /* 0x00000000000079c5 */ /* 0x000fe20000000000 */
[----:B------:R-:W-:Y:S01]  /*0ca0*/  IADD3.X R15, R13, UR7, RZ, P0, !PT ;  /* 0x000000070d0f7c10 */ /* 0x000fe200087fe4ff */
[----:B------:R-:W-:Y:S01]  /*0cb0*/  ULEA UR7, UR16, UR6, 0xc ;  /* 0x0000000610077291 */ /* 0x000fe2000f8e603f */
[----:B------:R-:W-:Y:S01]  /*0cc0*/  IMAD.MOV.U32 R13, RZ, RZ, -0x7fffffe0 ;  /* 0x80000020ff0d7424 */ /* 0x000fe200078e00ff */
[----:B------:R-:W-:Y:S01]  /*0cd0*/  USHF.L.U32 UR8, UR8, 0x6, URZ ;  /* 0x0000000608087899 */ /* 0x000fe2000800063f */
[----:B------:R-:W-:Y:S01]  /*0ce0*/  R2UR UR11, R15 ;  /* 0x000000000f0b72ca */ /* 0x000fe200000e0000 */
[----:B------:R-:W-:Y:S01]  /*0cf0*/  USHF.R.U32.HI UR9, URZ, 0x4, UR7 ;  /* 0x000000043f097899 */ /* 0x000fe20008011607 */
[----:B------:R-:W-:Y:S01]  /*0d00*/  IMAD.MOV.U32 R14, RZ, RZ, R12 ;  /* 0x000000ffff0e7224 */ /* 0x000fe200078e000c */
[----:B------:R-:W-:Y:S01]  /*0d10*/  ULOP3.LUT UR7, UR8, 0xc0, URZ, 0xc0, !UPT ;  /* 0x000000c008077892 */ /* 0x000fe2000f8ec03f */
[----:B------:R-:W-:Y:S01]  /*0d20*/  IMAD.MOV.U32 R15, RZ, RZ, R13 ;  /* 0x000000ffff0f7224 */ /* 0x000fe200078e000d */
[----:B------:R-:W-:Y:S01]  /*0d30*/  ULOP3.LUT UR9, UR9, 0x3fff, URZ, 0xc0, !UPT ;  /* 0x00003fff09097892 */ /* 0x000fe2000f8ec03f */
[----:B------:R-:W-:Y:S01]  /*0d40*/  IMAD.MOV.U32 R18, RZ, RZ, R56 ;  /* 0x000000ffff127224 */ /* 0x000fe200078e0038 */
[----:B------:R-:W-:Y:S01]  /*0d50*/  UIADD3 UR16, UR16, 0x1, URZ ;  /* 0x0000000110107890 */ /* 0x000fe2000fffe03f */
[----:B------:R-:W-:Y:S01]  /*0d60*/  VIADD R56, R9, 0x40 ;  /* 0x0000004009387836 */ /* 0x000fe20000000000 */
[----:B------:R-:W-:-:S04]  /*0d70*/  UIADD3 UR12, UP0, UR7, UR9, URZ ;  /* 0x00000009070c7290 */ /* 0x000fc8000ff1e03f */
[----:B------:R-:W-:Y:S02]  /*0d80*/  UIADD3.X UR13, URZ, URZ, URZ, UP0, !UPT ;  /* 0x0000003f3f0d7290 */ /* 0x000fe400087fe43f */
[----:B------:R-:W-:Y:S02]  /*0d90*/  ULOP3.LUT UR8, UR12, 0x1000000, URZ, 0xfc, !UPT ;  /* 0x010000000c087892 */ /* 0x000fe4000f8efc3f */
[----:B------:R-:W-:Y:S02]  /*0da0*/  ULOP3.LUT UR9, UR13, 0x80000020, URZ, 0xfc, !UPT ;  /* 0x800000200d097892 */ /* 0x000fe4000f8efc3f */
[----:B------:R-:W-:-:S07]  /*0db0*/  UISETP.GE.AND UP0, UPT, UR16, 0x4, UPT ;  /* 0x000000041000788c */ /* 0x000fce000bf06270 */
[----:B------:R-:W-:Y:S01]  /*0dc0*/  HGMMA.64x64x16.F32.BF16 R24, gdesc[UR8], R24 ;  /* 0x00e00000081879f0 */ /* 0x000fe20008701818 */
[----:B------:R-:W-:Y:S01]  /*0dd0*/  UMOV UR8, UR4 ;  /* 0x0000000400087c82 */ /* 0x000fe20008000000 */
[----:B------:R-:W-:Y:S01]  /*0de0*/  UMOV UR9, 0x80000020 ;  /* 0x8000002000097882 */ /* 0x000fe20000000000 */
[----:B------:R-:W-:Y:S01]  /*0df0*/  IADD3 R14, P0, R14, UR8, RZ ;  /* 0x000000080e0e7c10 */ /* 0x000fe2000ff1e0ff */
[----:B------:R-:W-:Y:S01]  /*0e00*/  UMOV UR8, 0x1000002 ;  /* 0x0100000200087882 */ /* 0x000fe20000000000 */
[----:B------:R-:W-:Y:S02]  /*0e10*/  USEL UR10, UR16, URZ, !UP0 ;  /* 0x0000003f100a7287 */ /* 0x000fe4000c000000 */
[----:B------:R-:W-:Y:S01]  /*0e20*/  IADD3.X R15, R15, UR5, RZ, P0, !PT ;  /* 0x000000050f0f7c10 */ /* 0x000fe200087fe4ff */
[----:B------:R-:W-:Y:S01]  /*0e30*/  UIADD3.64 UR12, UR12, UR8, URZ ;  /* 0x000000080c0c7297 */ /* 0x000fe2000fffe03f */
[----:B------:R-:W-:Y:S01]  /*0e40*/  R2UR UR14, R14 ;  /* 0x000000000e0e72ca */ /* 0x000fe200000e0000 */
[----:B------:R-:W-:Y:S01]  /*0e50*/  ULEA UR4, UR10, UR22, 0xd ;  /* 0x000000160a047291 */ /* 0x000fe2000f8e683f */
[----:B------:R-:W-:Y:S01]  /*0e60*/  R2UR UR15, R15 ;  /* 0x000000000f0f72ca */ /* 0x000fe200000e0000 */
[----:B------:R-:W-:Y:S01]  /*0e70*/  IMAD.MOV.U32 R14, RZ, RZ, R10 ;  /* 0x000000ffff0e7224 */ /* 0x000fe200078e000a */
[----:B------:R-:W-:Y:S01]  /*0e80*/  UMOV UR5, URZ ;  /* 0x0000003f00057c82 */ /* 0x000fe20008000000 */
[----:B------:R-:W-:Y:S01]  /*0e90*/  USHF.R.U32.HI UR4, URZ, 0x4, UR4 ;  /* 0x000000043f047899 */ /* 0x000fe20008011604 */
[----:B------:R-:W-:-:S03]  /*0ea0*/  IMAD.MOV.U32 R15, RZ, RZ, R11 ;  /* 0x000000ffff0f7224 */ /* 0x000fc600078e000b */
[----:B------:R-:W-:-:S07]  /*0eb0*/  ULOP3.LUT UR4, UR4, 0x3fff, URZ, 0xc0, !UPT ;  /* 0x00003fff04047892 */ /* 0x000fce000f8ec03f */
[----:B------:R-:W-:Y:S02]  /*0ec0*/  UMOV UR11, UR4 ;  /* 0x00000004000b7c82 */ /* 0x000fe40008000000 */
[----:B------:R-:W-:Y:S01]  /*0ed0*/  IADD3 R14, P0, R14, UR11, RZ ;  /* 0x0000000b0e0e7c10 */ /* 0x000fe2000ff1e0ff */
[----:B------:R-:W-:-:S03]  /*0ee0*/  UMOV UR11, UR5 ;  /* 0x00000005000b7c82 */ /* 0x000fc60008000000 */
[----:B------:R-:W-:Y:S01]  /*0ef0*/  IADD3.X R15, R15, UR11, RZ, P0, !PT ;  /* 0x0000000b0f0f7c10 */ /* 0x000fe200087fe4ff */
[----:B------:R-:W-:Y:S01]  /*0f00*/  UMOV UR11, UR4 ;  /* 0x00000004000b7c82 */ /* 0x000fe20008000000 */
[----:B------:R-:W-:Y:S02]  /*0f10*/  ULEA UR4, UR10, UR6, 0xc ;  /* 0x000000060a047291 */ /* 0x000fe4000f8e603f */
[----:B------:R-:W-:Y:S02]  /*0f20*/  UIADD3 UR10, UR10, 0x1, URZ ;  /* 0x000000010a0a7890 */ /* 0x000fe4000fffe03f */
[----:B------:R-:W-:-:S04]  /*0f30*/  USHF.R.U32.HI UR4, URZ, 0x4, UR4 ;  /* 0x000000043f047899 */ /* 0x000fc80008011604 */
[----:B------:R-:W-:-:S04]  /*0f40*/  ULOP3.LUT UR4, UR4, 0x3fff, URZ, 0xc0, !UPT ;  /* 0x00003fff04047892 */ /* 0x000fc8000f8ec03f */
[----:B------:R-:W-:-:S04]  /*0f50*/  UIADD3 UR16, UP0, UR7, UR4, URZ ;  /* 0x0000000407107290 */ /* 0x000fc8000ff1e03f */
[----:B------:R-:W-:Y:S02]  /*0f60*/  UIADD3.X UR17, URZ, URZ, URZ, UP0, !UPT ;  /* 0x0000003f3f117290 */ /* 0x000fe400087fe43f */
[----:B------:R-:W-:-:S04]  /*0f70*/  UISETP.GE.AND UP0, UPT, UR10, 0x4, UPT ;  /* 0x000000040a00788c */ /* 0x000fc8000bf06270 */
[----:B------:R-:W-:-:S04]  /*0f80*/  USEL UR10, UR10, URZ, !UP0 ;  /* 0x0000003f0a0a7287 */ /* 0x000fc8000c000000 */
[----:B------:R-:W-:-:S04]  /*0f90*/  ULEA UR4, UR10, UR22, 0xd ;  /* 0x000000160a047291 */ /* 0x000fc8000f8e683f */
[----:B------:R-:W-:-:S04]  /*0fa0*/  USHF.R.U32.HI UR4, URZ, 0x4, UR4 ;  /* 0x000000043f047899 */ /* 0x000fc80008011604 */
[----:B------:R-:W-:Y:S01]  /*0fb0*/  ULOP3.LUT UR4, UR4, 0x3fff, URZ, 0xc0, !UPT ;  /* 0x00003fff04047892 */ /* 0x000fe2000f8ec03f */
[----:B------:R-:W-:Y:S01]  /*0fc0*/  HGMMA.64x64x16.F32.BF16 R24, gdesc[UR12], R24, gsb0 ;  /* 0x00e000000c1879f0 */ /* 0x000fe20008001818 */
[----:B------:R-:W-:Y:S01]  /*0fd0*/  R2UR UR14, R14 ;  /* 0x000000000e0e72ca */ /* 0x000fe200000e0000 */
[----:B------:R-:W-:Y:S01]  /*0fe0*/  IMAD.MOV.U32 R14, RZ, RZ, R12 ;  /* 0x000000ffff0e7224 */ /* 0x000fe200078e000c */
[----:B------:R-:W-:Y:S01]  /*0ff0*/  R2UR UR15, R15 ;  /* 0x000000000f0f72ca */ /* 0x000fe200000e0000 */
[----:B------:R-:W-:Y:S01]  /*1000*/  IMAD.MOV.U32 R15, RZ, RZ, R13 ;  /* 0x000000ffff0f7224 */ /* 0x000fe200078e000d */
[----:B------:R-:W-:Y:S02]  /*1010*/  ULOP3.LUT UR12, UR16, 0x1000000, URZ, 0xfc, !UPT ;  /* 0x01000000100c7892 */ /* 0x000fe4000f8efc3f */
[----:B------:R-:W-:Y:S01]  /*1020*/  IADD3 R14, P0, R14, UR11, RZ ;  /* 0x0000000b0e0e7c10 */ /* 0x000fe2000ff1e0ff */
[----:B------:R-:W-:Y:S02]  /*1030*/  ULOP3.LUT UR13, UR17, 0x80000020, URZ, 0xfc, !UPT ;  /* 0x80000020110d7892 */ /* 0x000fe4000f8efc3f */
[----:B------:R-:W-:Y:S01]  /*1040*/  UIADD3.64 UR16, UR16, UR8, URZ ;  /* 0x0000000810107297 */ /* 0x000fe2000fffe03f */
[----:B------:R-:W-:Y:S01]  /*1050*/  R2UR UR18, R14 ;  /* 0x000000000e1272ca */ /* 0x000fe200000e0000 */
[----:B------:R-:W-:Y:S01]  /*1060*/  VIADD R14, R9, 0x20 ;  /* 0x00000020090e7836 */ /* 0x000fe20000000000 */
[----:B------:R-:W-:Y:S01]  /*1070*/  IADD3.X R15, R15, UR5, RZ, P0, !PT ;  /* 0x000000050f0f7c10 */ /* 0x000fe200087fe4ff */
[----:B------:R-:W-:Y:S01]  /*1080*/  UMOV UR11, UR4 ;  /* 0x00000004000b7c82 */ /* 0x000fe20008000000 */
[----:B------:R-:W-:-:S02]  /*1090*/  UMOV UR5, URZ ;  /* 0x0000003f00057c82 */ /* 0x000fc40008000000 */
[----:B------:R-:W-:Y:S01]  /*10a0*/  ISETP.GE.U32.AND P0, PT, R14, 0x2fa0, PT ;  /* 0x00002fa00e00780c */ /* 0x000fe20003f06070 */
[----:B------:R-:W-:Y:S01]  /*10b0*/  IMAD.MOV.U32 R14, RZ, RZ, R57 ;  /* 0x000000ffff0e7224 */ /* 0x000fe200078e0039 */
[----:B------:R-:W-:Y:S01]  /*10c0*/  R2UR UR19, R15 ;  /* 0x000000000f1372ca */ /* 0x000fe200000e0000 */
[----:B------:R-:W-:Y:S01]  /*10d0*/  IMAD.MOV.U32 R15, RZ, RZ, R60 ;  /* 0x000000ffff0f7224 */ /* 0x000fe200078e003c */
[----:B------:R-:W-:Y:S02]  /*10e0*/  WARPGROUP.DEPBAR.LE gsb0, 0x1 ;  /* 0x00008000000079c5 */ /* 0x000fe40000010100 */
[----:B------:R-:W-:Y:S07]  /*10f0*/  BAR.SYNC.DEFER_BLOCKING 0x0 ;  /* 0x0000000000007b1d */ /* 0x000fee0000010000 */
[----:B------:R-:W-:Y:S01]  /*1100*/  @!PT LDS RZ, [RZ] ;  /* 0x00000000fffff984 */ /* 0x000fe20000000800 */
[----:B------:R-:W-:Y:S01]  /*1110*/  @!PT LDS RZ, [RZ] ;  /* 0x00000000fffff984 */ /* 0x000fe20000000800 */
[----:B------:R-:W-:Y:S01]  /*1120*/  @!PT LDS RZ, [RZ] ;  /* 0x00000000fffff984 */ /* 0x000fe20000000800 */
[----:B------:R2:W-:Y:S04]  /*1130*/  LDGSTS.E.BYPASS.128 [R17], desc[UR20][R14.64], !P0 ;  /* 0x000000000e117fae */ /* 0x0005e8000c101c54 */
[----:B------:R-:W0:Y:S01]  /*1140*/  LDGDEPBAR ;  /* 0x00000000000079af */ /* 0x000e220000000000 */
[----:B--2---:R-:W-:-:S05]  /*1150*/  IMAD.MOV.U32 R17, RZ, RZ, R58 ;  /* 0x000000ffff117224 */ /* 0x004fca00078e003a */
[----:B------:R2:W-:Y:S02]  /*1160*/  LDGSTS.E.BYPASS.128 [R19], desc[UR20][R16.64], !P0 ;  /* 0x0000000010137fae */ /* 0x0005e4000c101c54 */
[----:B--2---:R-:W-:-:S05]  /*1170*/  IMAD.MOV.U32 R19, RZ, RZ, R61 ;  /* 0x000000ffff137224 */ /* 0x004fca00078e003d */
[----:B------:R2:W-:Y:S01]  /*1180*/  LDGSTS.E.BYPASS.128 [R23], desc[UR20][R18.64], !P0 ;  /* 0x0000000012177fae */ /* 0x0005e2000c101c54 */
[----:B------:R-:W-:-:S03]  /*1190*/  ISETP.GE.U32.AND P0, PT, R56, 0x2fa0, PT ;  /* 0x00002fa03800780c */ /* 0x000fc60003f06070 */
[----:B------:R-:W0:Y:S01]  /*11a0*/  LDGDEPBAR ;  /* 0x00000000000079af */ /* 0x000e220000000000 */
[----:B--2---:R-:W-:-:S05]  /*11b0*/  VIADD R23, R59, 0x1 ;  /* 0x000000013b177836 */ /* 0x004fca0000000000 */
[----:B------:R-:W-:-:S04]  /*11c0*/  ISETP.GE.AND P1, PT, R23, 0x4, PT ;  /* 0x000000041700780c */ /* 0x000fc80003f26270 */
[----:B------:R-:W-:-:S04]  /*11d0*/  SEL R23, R23, RZ, !P1 ;  /* 0x000000ff17177207 */ /* 0x000fc80004800000 */
[C---:B------:R-:W-:Y:S01]  /*11e0*/  LEA R56, R23.reuse, UR22, 0xd ;  /* 0x0000001617387c11 */ /* 0x040fe2000f8e68ff */
[----:B------:R-:W-:Y:S01]  /*11f0*/  IMAD R57, R23, 0x1000, R8 ;  /* 0x0000100017397824 */ /* 0x000fe200078e0208 */
[----:B------:R-:W-:-:S04]  /*1200*/  DEPBAR.LE SB0, 0x4 ;  /* 0x000081000000791a */ /* 0x000fc80000000000 */
[----:B------:R-:W-:Y:S01]  /*1210*/  BAR.SYNC.DEFER_BLOCKING 0x0 ;  /* 0x0000000000007b1d */ /* 0x000fe20000010000 */
[--C-:B------:R-:W-:Y:S02]  /*1220*/  IMAD R59, R5, 0x2, R56.reuse ;  /* 0x00000002053b7824 */ /* 0x100fe400078e0238 */
[----:B------:R-:W-:Y:S02]  /*1230*/  IMAD R61, R6, 0x2, R56 ;  /* 0x00000002063d7824 */ /* 0x000fe400078e0238 */
[----:B------:R-:W-:Y:S02]  /*1240*/  IMAD.MOV.U32 R56, RZ, RZ, R10 ;  /* 0x000000ffff387224 */ /* 0x000fe400078e000a */
[----:B------:R-:W-:-:S05]  /*1250*/  VIADD R23, R23, 0x1 ;  /* 0x0000000117177836 */ /* 0x000fca0000000000 */
[----:B------:R-:W-:-:S04]  /*1260*/  ISETP.GE.AND P1, PT, R23, 0x4, PT ;  /* 0x000000041700780c */ /* 0x000fc80003f26270 */
[----:B------:R-:W-:Y:S01]  /*1270*/  SEL R23, R23, RZ, !P1 ;  /* 0x000000ff17177207 */ /* 0x000fe20004800000 */
[----:B------:R-:W-:-:S06]  /*1280*/  WARPGROUP.ARRIVE ;  /* 0x00000000000079c5 */ /* 0x000fcc0000000000 */
[----:B------:R-:W-:Y:S04]  /*1290*/  HGMMA.64x64x16.F32.BF16 R24, gdesc[UR12], R24 ;  /* 0x00e000000c1879f0 */ /* 0x000fe80008701818 */
[----:B------:R-:W-:Y:S03]  /*12a0*/  HGMMA.64x64x16.F32.BF16 R24, gdesc[UR16], R24, gsb0 ;  /* 0x00e00000101879f0 */ /* 0x000fe60008001818 */
[----:B------:R-:W-:Y:S02]  /*12b0*/  WARPGROUP.DEPBAR.LE gsb0, 0x1 ;  /* 0x00008000000079c5 */ /* 0x000fe40000010100 */
[----:B------:R-:W-:Y:S06]  /*12c0*/  BAR.SYNC.DEFER_BLOCKING 0x0 ;  /* 0x0000000000007b1d */ /* 0x000fec0000010000 */
[----:B------:R-:W-:Y:S01]  /*12d0*/  @!PT LDS RZ, [RZ] ;  /* 0x00000000fffff984 */ /* 0x000fe20000000800 */
[----:B------:R-:W-:Y:S01]  /*12e0*/  @!PT LDS RZ, [RZ] ;  /* 0x00000000fffff984 */ /* 0x000fe20000000800 */
[----:B------:R-:W-:Y:S01]  /*12f0*/  @!PT LDS RZ, [RZ] ;  /* 0x00000000fffff984 */ /* 0x000fe20000000800 */
[----:B------:R2:W-:Y:S04]  /*1300*/  LDGSTS.E.BYPASS.128 [R57], desc[UR20][R14.64+0x40], !P0 ;  /* 0x000000400e397fae */ /* 0x0005e8000c101c54 */
[----:B------:R-:W0:Y:S04]  /*1310*/  LDGDEPBAR ;  /* 0x00000000000079af */ /* 0x000e280000000000 */
[----:B------:R3:W-:Y:S04]  /*1320*/  LDGSTS.E.BYPASS.128 [R59], desc[UR20][R16.64+0x40], !P0 ;  /* 0x00000040103b7fae */ /* 0x0007e8000c101c54 */
[----:B------:R4:W-:Y:S01]  /*1330*/  LDGSTS.E.BYPASS.128 [R61], desc[UR20][R18.64+0x40], !P0 ;  /* 0x00000040123d7fae */ /* 0x0009e2000c101c54 */
[----:B--2---:R-:W-:Y:S01]  /*1340*/  IMAD.MOV.U32 R57, RZ, RZ, R11 ;  /* 0x000000ffff397224 */ /* 0x004fe200078e000b */
[----:B------:R-:W-:Y:S01]  /*1350*/  IADD3 R56, P0, R56, UR11, RZ ;  /* 0x0000000b38387c10 */ /* 0x000fe2000ff1e0ff */
[----:B------:R-:W-:Y:S01]  /*1360*/  UMOV UR11, UR5 ;  /* 0x00000005000b7c82 */ /* 0x000fe20008000000 */
[----:B------:R-:W0:Y:S02]  /*1370*/  LDGDEPBAR ;  /* 0x00000000000079af */ /* 0x000e240000000000 */
[----:B------:R-:W-:Y:S01]  /*1380*/  IADD3.X R57, R57, UR11, RZ, P0, !PT ;  /* 0x0000000b39397c10 */ /* 0x000fe200087fe4ff */
[----:B------:R-:W-:Y:S01]  /*1390*/  UMOV UR11, UR4 ;  /* 0x00000004000b7c82 */ /* 0x000fe20008000000 */
[----:B------:R-:W-:Y:S01]  /*13a0*/  ULEA UR4, UR10, UR6, 0xc ;  /* 0x000000060a047291 */ /* 0x000fe2000f8e603f */
[----:B------:R-:W-:Y:S01]  /*13b0*/  R2UR UR14, R56 ;  /* 0x00000000380e72ca */ /* 0x000fe200000e0000 */
[----:B------:R-:W-:Y:S01]  /*13c0*/  IMAD.MOV.U32 R56, RZ, RZ, R12 ;  /* 0x000000ffff387224 */ /* 0x000fe200078e000c */
[----:B------:R-:W-:Y:S01]  /*13d0*/  R2UR UR15, R57 ;  /* 0x00000000390f72ca */ /* 0x000fe200000e0000 */
[----:B------:R-:W-:Y:S01]  /*13e0*/  USHF.R.U32.HI UR4, URZ, 0x4, UR4 ;  /* 0x000000043f047899 */ /* 0x000fe20008011604 */
[----:B------:R-:W-:-:S02]  /*13f0*/  IMAD.MOV.U32 R57, RZ, RZ, R13 ;  /* 0x000000ffff397224 */ /* 0x000fc400078e000d */
[----:B------:R-:W-:Y:S01]  /*1400*/  IADD3 R56, P0, R56, UR11, RZ ;  /* 0x0000000b38387c10 */ /* 0x000fe2000ff1e0ff */
[----:B------:R-:W-:-:S03]  /*1410*/  ULOP3.LUT UR4, UR4, 0x3fff, URZ, 0xc0, !UPT ;  /* 0x00003fff04047892 */ /* 0x000fc6000f8ec03f */
[----:B------:R-:W-:Y:S01]  /*1420*/  IADD3.X R57, R57, UR5, RZ, P0, !PT ;  /* 0x0000000539397c10 */ /* 0x000fe200087fe4ff */
[----:B------:R-:W-:Y:S01]  /*1430*/  UIADD3 UR16, UP0, UR7, UR4, URZ ;  /* 0x0000000407107290 */ /* 0x000fe2000ff1e03f */
[----:B------:R-:W-:Y:S01]  /*1440*/  R2UR UR18, R56 ;  /* 0x00000000381272ca */ /* 0x000fe200000e0000 */
[----:B------:R-:W-:Y:S01]  /*1450*/  VIADD R56, R9, 0x60 ;  /* 0x0000006009387836 */ /* 0x000fe20000000000 */
[----:B------:R-:W-:Y:S01]  /*1460*/  R2UR UR19, R57 ;  /* 0x00000000391372ca */ /* 0x000fe200000e0000 */
[----:B------:R-:W-:Y:S01]  /*1470*/  UIADD3.X UR17, URZ, URZ, URZ, UP0, !UPT ;  /* 0x0000003f3f117290 */ /* 0x000fe200087fe43f */
[----:B------:R-:W-:Y:S01]  /*1480*/  IMAD R57, R23, 0x1000, R8 ;  /* 0x0000100017397824 */ /* 0x000fe200078e0208 */
[----:B------:R-:W-:Y:S01]  /*1490*/  ULOP3.LUT UR12, UR16, 0x1000000, URZ, 0xfc, !UPT ;  /* 0x01000000100c7892 */ /* 0x000fe2000f8efc3f */
[----:B------:R-:W-:Y:S01]  /*14a0*/  ISETP.GE.U32.AND P0, PT, R56, 0x2fa0, PT ;  /* 0x00002fa03800780c */ /* 0x000fe20003f06070 */
[----:B------:R-:W-:-:S04]  /*14b0*/  DEPBAR.LE SB0, 0x4 ;  /* 0x000081000000791a */ /* 0x000fc80000000000 */
[----:B------:R-:W-:Y:S01]  /*14c0*/  BAR.SYNC.DEFER_BLOCKING 0x0 ;  /* 0x0000000000007b1d */ /* 0x000fe20000010000 */
[----:B------:R-:W-:Y:S01]  /*14d0*/  ULOP3.LUT UR13, UR17, 0x80000020, URZ, 0xfc, !UPT ;  /* 0x80000020110d7892 */ /* 0x000fe2000f8efc3f */
[C---:B------:R-:W-:Y:S01]  /*14e0*/  LEA R56, R23.reuse, UR22, 0xd ;  /* 0x0000001617387c11 */ /* 0x040fe2000f8e68ff */
[----:B------:R-:W-:Y:S01]  /*14f0*/  UIADD3.64 UR16, UR16, UR8, URZ ;  /* 0x0000000810107297 */ /* 0x000fe2000fffe03f */
[----:B------:R-:W-:Y:S01]  /*1500*/  VIADD R23, R23, 0x1 ;  /* 0x0000000117177836 */ /* 0x000fe20000000000 */
[----:B------:R-:W-:Y:S01]  /*1510*/  UIADD3 UR4, UR10, 0x1, URZ ;  /* 0x000000010a047890 */ /* 0x000fe2000fffe03f */
[----:B------:R-:W-:Y:S01]  /*1520*/  VIADD R9, R9, 0x80 ;  /* 0x0000008009097836 */ /* 0x000fe20000000000 */
[----:B------:R-:W-:Y:S01]  /*1530*/  UMOV UR5, URZ ;  /* 0x0000003f00057c82 */ /* 0x000fe20008000000 */
[--C-:B---3--:R-:W-:Y:S01]  /*1540*/  IMAD R59, R5, 0x2, R56.reuse ;  /* 0x00000002053b7824 */ /* 0x108fe200078e0238 */
[----:B------:R-:W-:Y:S01]  /*1550*/  UISETP.GE.AND UP0, UPT, UR4, 0x4, UPT ;  /* 0x000000040400788c */ /* 0x000fe2000bf06270 */
[----:B----4-:R-:W-:-:S02]  /*1560*/  IMAD R61, R6, 0x2, R56 ;  /* 0x00000002063d7824 */ /* 0x010fc400078e0238 */
[----:B------:R-:W-:Y:S01]  /*1570*/  IMAD.MOV.U32 R56, RZ, RZ, R10 ;  /* 0x000000ffff387224 */ /* 0x000fe200078e000a */
[----:B------:R-:W-:-:S06]  /*1580*/  WARPGROUP.ARRIVE ;  /* 0x00000000000079c5 */ /* 0x000fcc0000000000 */
[----:B------:R-:W-:Y:S04]  /*1590*/  HGMMA.64x64x16.F32.BF16 R24, gdesc[UR12], R24 ;  /* 0x00e000000c1879f0 */ /* 0x000fe80008701818 */
[----:B------:R-:W-:Y:S01]  /*15a0*/  HGMMA.64x64x16.F32.BF16 R24, gdesc[UR16], R24, gsb0 ;  /* 0x00e00000101879f0 */ /* 0x000fe20008001818 */
[----:B------:R-:W-:-:S04]  /*15b0*/  USEL UR18, UR4, URZ, !UP0 ;  /* 0x0000003f04127287 */ /* 0x000fc8000c000000 */
[----:B------:R-:W-:-:S04]  /*15c0*/  ULEA UR4, UR18, UR22, 0xd ;  /* 0x0000001612047291 */ /* 0x000fc8000f8e683f */
[----:B------:R-:W-:-:S04]  /*15d0*/  USHF.R.U32.HI UR4, URZ, 0x4, UR4 ;  /* 0x000000043f047899 */ /* 0x000fc80008011604 */
[----:B------:R-:W-:-:S07]  /*15e0*/  ULOP3.LUT UR4, UR4, 0x3fff, URZ, 0xc0, !UPT ;  /* 0x00003fff04047892 */ /* 0x000fce000f8ec03f */
[----:B------:R-:W-:Y:S01]  /*15f0*/  UMOV UR10, UR4 ;  /* 0x00000004000a7c82 */ /* 0x000fe20008000000 */
        /* <DEDUP_REMOVED lines=9> */
[----:B------:R-:W-:Y:S01]  /*1690*/  IADD3 R56, P0, R56, UR10, RZ ;  /* 0x0000000a38387c10 */ /* 0x000fe2000ff1e0ff */
[----:B------:R-:W-:-:S02]  /*16a0*/  UMOV UR10, UR5 ;  /* 0x00000005000a7c82 */ /* 0x000fc40008000000 */
[----:B------:R-:W0:Y:S01]  /*16b0*/  LDGDEPBAR ;  /* 0x00000000000079af */ /* 0x000e220000000000 */
[----:B--2---:R-:W-:Y:S01]  /*16c0*/  IADD3.X R57, R11, UR10, RZ, P0, !PT ;  /* 0x0000000a0b397c10 */ /* 0x004fe200087fe4ff */
[----:B------:R-:W-:Y:S01]  /*16d0*/  ULEA UR10, UR18, UR6, 0xc ;  /* 0x00000006120a7291 */ /* 0x000fe2000f8e603f */
[----:B------:R-:W-:Y:S01]  /*16e0*/  R2UR UR14, R56 ;  /* 0x00000000380e72ca */ /* 0x000fe200000e0000 */
[----:B------:R-:W-:Y:S01]  /*16f0*/  IMAD.MOV.U32 R56, RZ, RZ, R12 ;  /* 0x000000ffff387224 */ /* 0x000fe200078e000c */
[----:B------:R-:W-:Y:S01]  /*1700*/  R2UR UR15, R57 ;  /* 0x00000000390f72ca */ /* 0x000fe200000e0000 */
[----:B------:R-:W-:-:S04]  /*1710*/  USHF.R.U32.HI UR10, URZ, 0x4, UR10 ;  /* 0x000000043f0a7899 */ /* 0x000fc8000801160a */
[----:B------:R-:W-:-:S04]  /*1720*/  ULOP3.LUT UR10, UR10, 0x3fff, URZ, 0xc0, !UPT ;  /* 0x00003fff0a0a7892 */ /* 0x000fc8000f8ec03f */
[----:B------:R-:W-:-:S03]  /*1730*/  UIADD3 UR16, UP0, UR7, UR10, URZ ;  /* 0x0000000a07107290 */ /* 0x000fc6000ff1e03f */
[----:B------:R-:W-:Y:S01]  /*1740*/  UMOV UR7, UR4 ;  /* 0x0000000400077c82 */ /* 0x000fe20008000000 */
[----:B------:R-:W-:Y:S01]  /*1750*/  UIADD3.X UR17, URZ, URZ, URZ, UP0, !UPT ;  /* 0x0000003f3f117290 */ /* 0x000fe200087fe43f */
[----:B------:R-:W-:Y:S01]  /*1760*/  IADD3 R56, P0, R56, UR7, RZ ;  /* 0x0000000738387c10 */ /* 0x000fe2000ff1e0ff */
[----:B------:R-:W-:Y:S02]  /*1770*/  ULOP3.LUT UR12, UR16, 0x1000000, URZ, 0xfc, !UPT ;  /* 0x01000000100c7892 */ /* 0x000fe4000f8efc3f */
[----:B------:R-:W-:Y:S01]  /*1780*/  ULOP3.LUT UR13, UR17, 0x80000020, URZ, 0xfc, !UPT ;  /* 0x80000020110d7892 */ /* 0x000fe2000f8efc3f */
[----:B------:R-:W-:Y:S01]  /*1790*/  IADD3.X R57, R13, UR5, RZ, P0, !PT ;  /* 0x000000050d397c10 */ /* 0x000fe200087fe4ff */
[----:B------:R-:W-:-:S04]  /*17a0*/  DEPBAR.LE SB0, 0x4 ;  /* 0x000081000000791a */ /* 0x000fc80000000000 */
[----:B------:R-:W-:Y:S01]  /*17b0*/  BAR.SYNC.DEFER_BLOCKING 0x0 ;  /* 0x0000000000007b1d */ /* 0x000fe20000010000 */
[----:B------:R-:W-:Y:S01]  /*17c0*/  R2UR UR10, R56 ;  /* 0x00000000380a72ca */ /* 0x000fe200000e0000 */
[----:B------:R-:W-:Y:S01]  /*17d0*/  UIADD3.64 UR8, UR16, UR8, URZ ;  /* 0x0000000810087297 */ /* 0x000fe2000fffe03f */
[----:B------:R-:W-:Y:S02]  /*17e0*/  R2UR UR11, R57 ;  /* 0x00000000390b72ca */ /* 0x000fe400000e0000 */
[C---:B------:R-:W-:Y:S01]  /*17f0*/  ISETP.GE.AND P0, PT, R23.reuse, 0x4, PT ;  /* 0x000000041700780c */ /* 0x040fe20003f06270 */
[----:B------:R-:W-:Y:S01]  /*1800*/  UMOV UR4, UR18 ;  /* 0x0000001200047c82 */ /* 0x000fe20008000000 */
[----:B------:R-:W-:Y:S02]  /*1810*/  IADD3 R56, P1, R18, 0x100, RZ ;  /* 0x0000010012387810 */ /* 0x000fe40007f3e0ff */
[----:B---3--:R-:W-:Y:S02]  /*1820*/  SEL R59, R23, RZ, !P0 ;  /* 0x000000ff173b7207 */ /* 0x008fe40004000000 */
[----:B------:R-:W-:Y:S01]  /*1830*/  ISETP.GE.U32.AND P0, PT, R9, 0x2fa0, PT ;  /* 0x00002fa00900780c */ /* 0x000fe20003f06070 */
[----:B----4-:R-:W-:Y:S01]  /*1840*/  IMAD.X R61, RZ, RZ, R19, P1 ;  /* 0x000000ffff3d7224 */ /* 0x010fe200008e0613 */
[----:B------:R-:W-:-:S02]  /*1850*/  LEA R11, R59, UR22, 0xd ;  /* 0x000000163b0b7c11 */ /* 0x000fc4000f8e68ff */
[----:B------:R-:W-:-:S03]  /*1860*/  IADD3 R57, P3, R14, 0x100, RZ ;  /* 0x000001000e397810 */ /* 0x000fc60007f7e0ff */
[--C-:B------:R-:W-:Y:S02]  /*1870*/  IMAD R13, R5, 0x2, R11.reuse ;  /* 0x00000002050d7824 */ /* 0x100fe400078e020b */
[----:B------:R-:W-:Y:S02]  /*1880*/  IMAD R23, R6, 0x2, R11 ;  /* 0x0000000206177824 */ /* 0x000fe400078e020b */
[----:B------:R-:W-:Y:S01]  /*1890*/  IMAD R11, R59, 0x1000, R8 ;  /* 0x000010003b0b7824 */ /* 0x000fe200078e0208 */
[----:B------:R-:W-:Y:S01]  /*18a0*/  WARPGROUP.ARRIVE ;  /* 0x00000000000079c5 */ /* 0x000fe20000000000 */
[----:B------:R-:W-:-:S05]  /*18b0*/  IMAD.X R60, RZ, RZ, R15, P3 ;  /* 0x000000ffff3c7224 */ /* 0x000fca00018e060f */
[----:B------:R-:W-:Y:S04]  /*18c0*/  HGMMA.64x64x16.F32.BF16 R24, gdesc[UR12], R24 ;  /* 0x00e000000c1879f0 */ /* 0x000fe80008701818 */
[----:B------:R-:W-:Y:S03]  /*18d0*/  HGMMA.64x64x16.F32.BF16 R24, gdesc[UR8], R24, gsb0 ;  /* 0x00e00000081879f0 */ /* 0x000fe60008001818 */
[----:B------:R-:W-:Y:S02]  /*18e0*/  WARPGROUP.DEPBAR.LE gsb0, 0x1 ;  /* 0x00008000000079c5 */ /* 0x000fe40000010100 */
[----:B------:R-:W-:Y:S06]  /*18f0*/  BAR.SYNC.DEFER_BLOCKING 0x0 ;  /* 0x0000000000007b1d */ /* 0x000fec0000010000 */
[----:B------:R-:W-:Y:S01]  /*1900*/  @!PT LDS RZ, [RZ] ;  /* 0x00000000fffff984 */ /* 0x000fe20000000800 */
[----:B------:R-:W-:Y:S01]  /*1910*/  @!PT LDS RZ, [RZ] ;  /* 0x00000000fffff984 */ /* 0x000fe20000000800 */
[----:B------:R-:W-:Y:S01]  /*1920*/  @!PT LDS RZ, [RZ] ;  /* 0x00000000fffff984 */ /* 0x000fe20000000800 */
[----:B------:R-:W-:Y:S04]  /*1930*/  LDGSTS.E.BYPASS.128 [R11], desc[UR20][R14.64+0xc0], !P0 ;  /* 0x000000c00e0b7fae */ /* 0x000fe8000c101c54 */
[----:B------:R-:W0:Y:S04]  /*1940*/  LDGDEPBAR ;  /* 0x00000000000079af */ /* 0x000e280000000000 */
[----:B------:R-:W-:Y:S04]  /*1950*/  LDGSTS.E.BYPASS.128 [R13], desc[UR20][R16.64+0xc0], !P0 ;  /* 0x000000c0100d7fae */ /* 0x000fe8000c101c54 */
[----:B------:R2:W-:Y:S01]  /*1960*/  LDGSTS.E.BYPASS.128 [R23], desc[UR20][R18.64+0xc0], !P0 ;  /* 0x000000c012177fae */ /* 0x0005e2000c101c54 */
[----:B------:R-:W-:-:S03]  /*1970*/  ISETP.GE.U32.AND P0, PT, R9, 0x2fe0, PT ;  /* 0x00002fe00900780c */ /* 0x000fc60003f06070 */
[----:B------:R-:W0:Y:S01]  /*1980*/  LDGDEPBAR ;  /* 0x00000000000079af */ /* 0x000e220000000000 */
[----:B--2---:R-:W-:-:S05]  /*1990*/  IADD3 R23, P2, R16, 0x100, RZ ;  /* 0x0000010010177810 */ /* 0x004fca0007f5e0ff */
[----:B------:R-:W-:-:S04]  /*19a0*/  IMAD.X R58, RZ, RZ, R17, P2 ;  /* 0x000000ffff3a7224 */ /* 0x000fc800010e0611 */
[----:B------:R-:W-:Y:S05]  /*19b0*/  @!P0 BRA `(.L_x_0) ;  /* 0xfffffff0004c8947 */ /* 0x000fea000383ffff */
[----:B------:R-:W-:Y:S02]  /*19c0*/  WARPGROUP.DEPBAR.LE gsb0, 0x0 ;  /* 0x00008000000079c5 */ /* 0x000fe40000010000 */
[----:B------:R-:W-:-:S04]  /*19d0*/  DEPBAR.LE SB0, 0x0 ;  /* 0x000080000000791a */ /* 0x000fc80000000000 */
[C---:B------:R-:W-:Y:S01]  /*19e0*/  IMAD.SHL.U32 R6, R22.reuse, 0x10, RZ ;  /* 0x0000001016067824 */ /* 0x040fe200078e00ff */
[----:B------:R-:W-:Y:S01]  /*19f0*/  SHF.R.U32.HI R5, RZ, 0x1, R2 ;  /* 0x00000001ff057819 */ /* 0x000fe20000011602 */
[----:B------:R-:W-:Y:S01]  /*1a00*/  IMAD.SHL.U32 R22, R22, 0x2, RZ ;  /* 0x0000000216167824 */ /* 0x000fe200078e00ff */
[----:B------:R-:W-:Y:S02]  /*1a10*/  F2FP.BF16.F32.PACK_AB R24, R25, R24 ;  /* 0x000000181918723e */ /* 0x000fe400000010ff */
[----:B------:R-:W-:Y:S02]  /*1a20*/  LOP3.LUT R9, R6, 0x30, RZ, 0xc0, !PT ;  /* 0x0000003006097812 */ /* 0x000fe400078ec0ff */
[----:B------:R-:W-:Y:S02]  /*1a30*/  LOP3.LUT R6, R5, 0x48, RZ, 0xc0, !PT ;  /* 0x0000004805067812 */ /* 0x000fe400078ec0ff */
[----:B------:R-:W-:Y:S02]  /*1a40*/  LOP3.LUT R9, R9, 0xf, R2, 0xf8, !PT ;  /* 0x0000000f09097812 */ /* 0x000fe400078ef802 */
[----:B------:R-:W-:-:S02]  /*1a50*/  F2FP.BF16.F32.PACK_AB R25, R27, R26 ;  /* 0x0000001a1b19723e */ /* 0x000fc400000010ff */
[----:B------:R-:W-:Y:S01]  /*1a60*/  F2FP.BF16.F32.PACK_AB R32, R33, R32 ;  /* 0x000000202120723e */ /* 0x000fe200000010ff */
[----:B------:R-:W-:Y:S01]  /*1a70*/  IMAD R6, R9, 0x88, R6 ;  /* 0x0000008809067824 */ /* 0x000fe200078e0206 */
[----:B------:R-:W-:Y:S02]  /*1a80*/  F2FP.BF16.F32.PACK_AB R26, R29, R28 ;  /* 0x0000001c1d1a723e */ /* 0x000fe400000010ff */
[----:B------:R-:W-:Y:S02]  /*1a90*/  F2FP.BF16.F32.PACK_AB R27, R31, R30 ;  /* 0x0000001e1f1b723e */ /* 0x000fe400000010ff */
[----:B------:R-:W-:Y:S02]  /*1aa0*/  F2FP.BF16.F32.PACK_AB R33, R35, R34 ;  /* 0x000000222321723e */ /* 0x000fe400000010ff */
[----:B------:R-:W-:Y:S02]  /*1ab0*/  F2FP.BF16.F32.PACK_AB R40, R41, R40 ;  /* 0x000000282928723e */ /* 0x000fe400000010ff */
[----:B------:R-:W-:Y:S01]  /*1ac0*/  LEA R6, R6, UR6, 0x1 ;  /* 0x0000000606067c11 */ /* 0x000fe2000f8e08ff */
[----:B------:R-:W-:Y:S01]  /*1ad0*/  BAR.SYNC.DEFER_BLOCKING 0x0 ;  /* 0x0000000000007b1d */ /* 0x000fe20000010000 */
[----:B------:R-:W-:-:S02]  /*1ae0*/  F2FP.BF16.F32.PACK_AB R34, R37, R36 ;  /* 0x000000242522723e */ /* 0x000fc400000010ff */
[----:B------:R-:W-:Y:S02]  /*1af0*/  F2FP.BF16.F32.PACK_AB R35, R39, R38 ;  /* 0x000000262723723e */ /* 0x000fe400000010ff */
[----:B------:R-:W-:Y:S02]  /*1b00*/  F2FP.BF16.F32.PACK_AB R41, R43, R42 ;  /* 0x0000002a2b29723e */ /* 0x000fe400000010ff */
[----:B------:R-:W-:Y:S02]  /*1b10*/  F2FP.BF16.F32.PACK_AB R48, R49, R48 ;  /* 0x000000303130723e */ /* 0x000fe400000010ff */
[----:B------:R-:W-:Y:S02]  /*1b20*/  F2FP.BF16.F32.PACK_AB R42, R45, R44 ;  /* 0x0000002c2d2a723e */ /* 0x000fe400000010ff */
[----:B------:R-:W-:Y:S02]  /*1b30*/  F2FP.BF16.F32.PACK_AB R43, R47, R46 ;  /* 0x0000002e2f2b723e */ /* 0x000fe400000010ff */
[----:B------:R-:W-:-:S02]  /*1b40*/  F2FP.BF16.F32.PACK_AB R49, R51, R50 ;  /* 0x000000323331723e */ /* 0x000fc400000010ff */
[----:B------:R-:W-:Y:S02]  /*1b50*/  F2FP.BF16.F32.PACK_AB R50, R53, R52 ;  /* 0x000000343532723e */ /* 0x000fe400000010ff */
[----:B------:R-:W-:Y:S02]  /*1b60*/  F2FP.BF16.F32.PACK_AB R51, R55, R54 ;  /* 0x000000363733723e */ /* 0x000fe400000010ff */
[----:B------:R-:W-:Y:S02]  /*1b70*/  LOP3.LUT R21, R21, 0xe, R22, 0xf8, !PT ;  /* 0x0000000e15157812 */ /* 0x000fe400078ef816 */
[----:B------:R-:W-:Y:S02]  /*1b80*/  LOP3.LUT R2, R4, 0x78, RZ, 0xc0, !PT ;  /* 0x0000007804027812 */ /* 0x000fe400078ec0ff */
[----:B------:R-:W-:Y:S01]  /*1b90*/  LOP3.LUT R4, R3, 0x78, R4, 0xf8, !PT ;  /* 0x0000007803047812 */ /* 0x000fe200078ef804 */
[----:B------:R2:W-:Y:S01]  /*1ba0*/  STSM.16.M88.4 [R6], R24 ;  /* 0x0000001806007844 */ /* 0x0005e20000000200 */
[----:B------:R-:W-:Y:S01]  /*1bb0*/  LOP3.LUT R3, R7, 0x10, RZ, 0xfc, !PT ;  /* 0x0000001007037812 */ /* 0x000fe200078efcff */
[----:B------:R-:W-:Y:S01]  /*1bc0*/  IMAD R2, R21, 0x88, R2 ;  /* 0x0000008815027824 */ /* 0x000fe200078e0202 */
[----:B------:R-:W-:Y:S01]  /*1bd0*/  ISETP.GE.AND P0, PT, R4, 0xc00, PT ;  /* 0x00000c000400780c */ /* 0x000fe20003f06270 */
[----:B------:R-:W-:Y:S01]  /*1be0*/  STSM.16.M88.4 [R6+0x20], R32 ;  /* 0x0000202006007844 */ /* 0x000fe20000000200 */
[----:B------:R-:W3:Y:S01]  /*1bf0*/  LDC.64 R20, c[0x0][0x220] ;  /* 0x00008800ff147b82 */ /* 0x000ee20000000a00 */
[C---:B------:R-:W-:Y:S01]  /*1c00*/  LOP3.LUT R5, R7.reuse, 0x20, RZ, 0xfc, !PT ;  /* 0x0000002007057812 */ /* 0x040fe200078efcff */
[----:B------:R-:W-:Y:S01]  /*1c10*/  IMAD R23, R7, 0xc00, R4 ;  /* 0x00000c0007177824 */ /* 0x000fe200078e0204 */
[----:B------:R-:W-:Y:S01]  /*1c20*/  STSM.16.M88.4 [R6+0x40], R40 ;  /* 0x0000402806007844 */ /* 0x000fe20000000200 */
[----:B------:R-:W-:-:S02]  /*1c30*/  LEA R22, R2, UR6, 0x1 ;  /* 0x0000000602167c11 */ /* 0x000fc4000f8e08ff */
[CC--:B------:R-:W-:Y:S01]  /*1c40*/  ISETP.LT.AND P3, PT, R7.reuse, R0.reuse, !P0 ;  /* 0x000000000700720c */ /* 0x0c0fe20004761270 */
[----:B------:R4:W-:Y:S01]  /*1c50*/  STSM.16.M88.4 [R6+0x60], R48 ;  /* 0x0000603006007844 */ /* 0x0009e20000000200 */
[----:B------:R-:W-:Y:S01]  /*1c60*/  LOP3.LUT R7, R7, 0x30, RZ, 0xfc, !PT ;  /* 0x0000003007077812 */ /* 0x000fe200078efcff */
[----:B------:R-:W-:Y:S01]  /*1c70*/  BAR.SYNC.DEFER_BLOCKING 0x0 ;  /* 0x0000000000007b1d */ /* 0x000fe20000010000 */
[-C--:B------:R-:W-:Y:S01]  /*1c80*/  ISETP.LT.AND P2, PT, R3, R0.reuse, !P0 ;  /* 0x000000000300720c */ /* 0x080fe20004741270 */
[----:B--2---:R-:W-:Y:S01]  /*1c90*/  VIADD R25, R23, 0x18000 ;  /* 0x0001800017197836 */ /* 0x004fe20000000000 */
[-C--:B------:R-:W-:Y:S01]  /*1ca0*/  ISETP.LT.AND P1, PT, R5, R0.reuse, !P0 ;  /* 0x000000000500720c */ /* 0x080fe20004721270 */
[----:B------:R-:W-:Y:S01]  /*1cb0*/  VIADD R5, R23, 0xc000 ;  /* 0x0000c00017057836 */ /* 0x000fe20000000000 */
[----:B------:R-:W-:Y:S01]  /*1cc0*/  ISETP.LT.AND P0, PT, R7, R0, !P0 ;  /* 0x000000000700720c */ /* 0x000fe20004701270 */
[----:B---3--:R-:W-:-:S04]  /*1cd0*/  IMAD.WIDE R2, R23, 0x2, R20 ;  /* 0x0000000217027825 */ /* 0x008fc800078e0214 */
[----:B------:R-:W-:-:S04]  /*1ce0*/  IMAD.WIDE R4, R5, 0x2, R20 ;  /* 0x0000000205047825 */ /* 0x000fc800078e0214 */
[----:B----4-:R-:W-:Y:S01]  /*1cf0*/  IMAD.WIDE R6, R25, 0x2, R20 ;  /* 0x0000000219067825 */ /* 0x010fe200078e0214 */
[----:B------:R-:W2:Y:S04]  /*1d00*/  LDS.128 R16, [R22] ;  /* 0x0000000016107984 */ /* 0x000ea80000000c00 */
[----:B------:R-:W3:Y:S04]  /*1d10*/  LDS.128 R12, [R22+0x1100] ;  /* 0x00110000160c7984 */ /* 0x000ee80000000c00 */
[----:B------:R-:W4:Y:S04]  /*1d20*/  LDS.128 R8, [R22+0x2200] ;  /* 0x0022000016087984 */ /* 0x000f280000000c00 */
[----:B--2---:R2:W-:Y:S04]  /*1d30*/  @P3 STG.E.128 desc[UR20][R2.64], R16 ;  /* 0x0000001002003986 */ /* 0x0045e8000c101d14 */
[----:B---3--:R2:W-:Y:S04]  /*1d40*/  @P2 STG.E.128 desc[UR20][R4.64], R12 ;  /* 0x0000000c04002986 */ /* 0x0085e8000c101d14 */
[----:B----4-:R2:W-:Y:S01]  /*1d50*/  @P1 STG.E.128 desc[UR20][R6.64], R8 ;  /* 0x0000000806001986 */ /* 0x0105e2000c101d14 */
[----:B------:R-:W-:Y:S05]  /*1d60*/  @!P0 EXIT ;  /* 0x000000000000894d */ /* 0x000fea0003800000 */
[----:B--2---:R-:W1:Y:S01]  /*1d70*/  LDS.128 R4, [R22+0x3300] ;  /* 0x0033000016047984 */ /* 0x004e620000000c00 */
[----:B------:R-:W-:-:S04]  /*1d80*/  VIADD R23, R23, 0x24000 ;  /* 0x0002400017177836 */ /* 0x000fc80000000000 */
[----:B------:R-:W-:-:S05]  /*1d90*/  IMAD.WIDE R20, R23, 0x2, R20 ;  /* 0x0000000217147825 */ /* 0x000fca00078e0214 */
[----:B-1----:R-:W-:Y:S01]  /*1da0*/  STG.E.128 desc[UR20][R20.64], R4 ;  /* 0x0000000414007986 */ /* 0x002fe2000c101d14 */
[----:B------:R-:W-:Y:S05]  /*1db0*/  EXIT ;  /* 0x000000000000794d */ /* 0x000fea0003800000 */
.L_x_1:
[----:B------:R-:W-:-:S00]  /*1dc0*/  BRA `(.L_x_1) ;  /* 0xfffffffc00fc7947 */ /* 0x000fc0000383ffff */
[----:B------:R-:W-:-:S00]  /*1dd0*/  NOP ;  /* 0x0000000000007918 */ /* 0x000fc00000000000 */
        /* <DEDUP_REMOVED lines=10> */
.L_x_2:


//--------------------- .nv.shared.triton_mm      --------------------------
	.section	.nv.shared.triton_mm,"aw",@nobits
	.sectionflags	@""
	.align	16
	.zero		1024


//--------------------- .nv.constant0.triton_mm   --------------------------
	.section	.nv.constant0.triton_mm,"a",@progbits
	.sectionflags	@""
	.align	4
.nv.constant0.triton_mm:
	.zero		556
